// auto-generated by cutlass_sweep.gemm — config: {"arch": "sm_100", "cluster_m": 2, "cluster_n": 2, "dtype": "e4m3", "dtype_b": "e4m3", "layout": "nt", "stages": 0, "tile_k": 128, "tile_m": 64, "tile_n": 256}
#include "cutlass/cutlass.h"
#include "cutlass/gemm/collective/collective_builder.hpp"
#include "cutlass/gemm/device/gemm_universal_adapter.h"
#include "cutlass/gemm/kernel/gemm_universal.hpp"
#include "cutlass/epilogue/collective/collective_builder.hpp"

using ElemA = cutlass::float_e4m3_t;
using ElemB = cutlass::float_e4m3_t;
using ElemCD = cutlass::float_e4m3_t;
using Acc  = float;
using TileShape    = cute::Shape<cute::_64, cute::_256, cute::_128>;
using ClusterShape = cute::Shape<cute::_2, cute::_2, cute::_1>;

using CollectiveEpilogue = typename cutlass::epilogue::collective::CollectiveBuilder<
    cutlass::arch::Sm100, cutlass::arch::OpClassTensorOp,
    TileShape, ClusterShape,
    cutlass::epilogue::collective::EpilogueTileAuto,
    Acc, Acc,
    ElemCD, cutlass::layout::RowMajor, 128 / cutlass::sizeof_bits<ElemCD>::value,
    ElemCD, cutlass::layout::RowMajor, 128 / cutlass::sizeof_bits<ElemCD>::value,
    cutlass::epilogue::collective::EpilogueScheduleAuto
  >::CollectiveOp;

using CollectiveMainloop = typename cutlass::gemm::collective::CollectiveBuilder<
    cutlass::arch::Sm100, cutlass::arch::OpClassTensorOp,
    ElemA, cutlass::layout::RowMajor, 128 / cutlass::sizeof_bits<ElemA>::value,
    ElemB, cutlass::layout::ColumnMajor, 128 / cutlass::sizeof_bits<ElemB>::value,
    Acc,
    TileShape, ClusterShape,
    cutlass::gemm::collective::StageCountAutoCarveout<static_cast<int>(sizeof(typename CollectiveEpilogue::SharedStorage))>,
    cutlass::gemm::collective::KernelScheduleAuto
  >::CollectiveOp;

using GemmKernel = cutlass::gemm::kernel::GemmUniversal<
    cute::Shape<int,int,int,int>,
    CollectiveMainloop,
    CollectiveEpilogue
>;
using Gemm = cutlass::gemm::device::GemmUniversalAdapter<GemmKernel>;

// Force the device kernel symbol into the cubin without needing a host main.
auto* _anchor = &cutlass::device_kernel<GemmKernel>;


// ===== COMPILED SASS (sm_100a) =====

	.target	sm_100a

	.elftype	@"ET_EXEC"


//--------------------- .note.nv.tkinfo           --------------------------
	.section	.note.nv.tkinfo,"",@"SHT_NOTE"
	.sectionflags	@"SHF_NOTE_NV_TKINFO"
	.tkinfo
        /*0018*/ 	.word	0x00000002
        /*0030*/ 	.string	""
        /*0030*/ 	.string	"ptxas"
        /*0030*/ 	.string	"Cuda compilation tools, release 13.0, V13.0.88"
        /*0030*/ 	.string	"Build cuda_13.0.r13.0/compiler.36424714_0"
        /*0030*/ 	.string	"-arch sm_100a -m 64 "



//--------------------- .note.nv.cuinfo           --------------------------
	.section	.note.nv.cuinfo,"",@"SHT_NOTE"
	.sectionflags	@"SHF_NOTE_NV_CUINFO"
        /*0018*/ 	.short	0x0002
        /*001a*/ 	.short	0x0064
        /*001c*/ 	.short	0x0082
	.zero		2


//--------------------- .nv.info                  --------------------------
	.section	.nv.info,"",@"SHT_CUDA_INFO"
	.align	4


	//----- nvinfo : EIATTR_REGCOUNT
	.align		4
        /*0000*/ 	.byte	0x04, 0x2f
        /*0002*/ 	.short	(.L_20 - .L_19)
	.align		4
.L_19:
        /*0004*/ 	.word	index@(_ZN7cutlass13device_kernelINS_4gemm6kernel13GemmUniversalIN4cute5tupleIJiiiiEEENS1_10collective13CollectiveMmaINS1_35MainloopSm100TmaUmmaWarpSpecializedILi5ELi2ELi4ENS5_IJNS4_1CILi2EEESB_NSA_ILi1EEEEEEEENS5_IJNSA_ILi64EEENSA_ILi256EEENSA_ILi128EEEEEENS_12float_e4m3_tENS5_IJlSC_lEEESJ_SK_NS4_8TiledMMAINS4_8MMA_AtomIJNS4_10MMA_TraitsINS4_19SM100_MMA_F8F6F4_SSEJSJ_SJ_fSF_SG_NS4_17integral_constantINS4_4UMMA5MajorELSR_0EEESS_NSP_INSQ_7ScaleInELST_0EEESU_EEEEEENS4_6LayoutINS5_IJSC_SC_SC_EEENS5_IJNSA_ILi0EEESZ_SZ_EEEEENS5_IJNS4_10UnderscoreES12_S12_EEEEENS4_23SM90_TMA_LOAD_MULTICASTENS4_14ComposedLayoutINS4_7SwizzleILi3ELi4ELi3EEENS4_18smem_ptr_flag_bitsILi8EEENSX_INS5_IJNSA_ILi8EEESH_EEENS5_IJSH_SC_EEEEEEEvNS4_8identityES15_S1F_vS1G_EENS_8epilogue10collective18CollectiveEpilogueINS1I_23Sm100TmaWarpSpecializedILi4ELi2ELi32ELb0ELb0EEEJSI_NS5_IJNSX_ISF_SC_EES1N_EEESJ_SK_SJ_SK_NS1I_6fusion15FusionCallbacksIS1M_NS1P_17LinearCombinationISJ_fSJ_fLNS_15FloatRoundStyleE2EEESI_S1O_JEEENS4_5SM1004TMEM4LOAD26SM100_TMEM_LOAD_16dp32b32xENS4_13SM90_TMA_LOADENS16_INS17_ILi2ELi4ELi3EEES1A_NSX_INS5_IJS1B_SF_EEENS5_IJSF_SC_EEEEEEENS4_39AutoVectorizingCopyWithAssumedAlignmentILi128EEENS4_14SM90_TMA_STOREES24_S26_S26_EEEvvEEEEvNT_6ParamsE)
        /*0008*/ 	.word	0x00000075


	//----- nvinfo : EIATTR_FRAME_SIZE
	.align		4
.L_20:
        /*000c*/ 	.byte	0x04, 0x11
        /*000e*/ 	.short	(.L_22 - .L_21)
	.align		4
.L_21:
        /*0010*/ 	.word	index@($__internal_2_$__cuda_sm10x_tcgen05_guardrail_trap_unallocated_columns_being_dealloced)
        /*0014*/ 	.word	0x00000000


	//----- nvinfo : EIATTR_FRAME_SIZE
	.align		4
.L_22:
        /*0018*/ 	.byte	0x04, 0x11
        /*001a*/ 	.short	(.L_24 - .L_23)
	.align		4
.L_23:
        /*001c*/ 	.word	index@($__internal_1_$__cuda_sm10x_tcgen05_guardrail_trap_phase_invalid_during_alloc)
        /*0020*/ 	.word	0x00000000


	//----- nvinfo : EIATTR_FRAME_SIZE
	.align		4
.L_24:
        /*0024*/ 	.byte	0x04, 0x11
        /*0026*/ 	.short	(.L_26 - .L_25)
	.align		4
.L_25:
        /*0028*/ 	.word	index@($__internal_0_$__cuda_sm10x_tcgen05_guardrail_trap_col_being_dealloced_not_returned_by_alloc)
        /*002c*/ 	.word	0x00000000


	//----- nvinfo : EIATTR_FRAME_SIZE
	.align		4
.L_26:
        /*0030*/ 	.byte	0x04, 0x11
        /*0032*/ 	.short	(.L_28 - .L_27)
	.align		4
.L_27:
        /*0034*/ 	.word	index@(_ZN7cutlass13device_kernelINS_4gemm6kernel13GemmUniversalIN4cute5tupleIJiiiiEEENS1_10collective13CollectiveMmaINS1_35MainloopSm100TmaUmmaWarpSpecializedILi5ELi2ELi4ENS5_IJNS4_1CILi2EEESB_NSA_ILi1EEEEEEEENS5_IJNSA_ILi64EEENSA_ILi256EEENSA_ILi128EEEEEENS_12float_e4m3_tENS5_IJlSC_lEEESJ_SK_NS4_8TiledMMAINS4_8MMA_AtomIJNS4_10MMA_TraitsINS4_19SM100_MMA_F8F6F4_SSEJSJ_SJ_fSF_SG_NS4_17integral_constantINS4_4UMMA5MajorELSR_0EEESS_NSP_INSQ_7ScaleInELST_0EEESU_EEEEEENS4_6LayoutINS5_IJSC_SC_SC_EEENS5_IJNSA_ILi0EEESZ_SZ_EEEEENS5_IJNS4_10UnderscoreES12_S12_EEEEENS4_23SM90_TMA_LOAD_MULTICASTENS4_14ComposedLayoutINS4_7SwizzleILi3ELi4ELi3EEENS4_18smem_ptr_flag_bitsILi8EEENSX_INS5_IJNSA_ILi8EEESH_EEENS5_IJSH_SC_EEEEEEEvNS4_8identityES15_S1F_vS1G_EENS_8epilogue10collective18CollectiveEpilogueINS1I_23Sm100TmaWarpSpecializedILi4ELi2ELi32ELb0ELb0EEEJSI_NS5_IJNSX_ISF_SC_EES1N_EEESJ_SK_SJ_SK_NS1I_6fusion15FusionCallbacksIS1M_NS1P_17LinearCombinationISJ_fSJ_fLNS_15FloatRoundStyleE2EEESI_S1O_JEEENS4_5SM1004TMEM4LOAD26SM100_TMEM_LOAD_16dp32b32xENS4_13SM90_TMA_LOADENS16_INS17_ILi2ELi4ELi3EEES1A_NSX_INS5_IJS1B_SF_EEENS5_IJSF_SC_EEEEEEENS4_39AutoVectorizingCopyWithAssumedAlignmentILi128EEENS4_14SM90_TMA_STOREES24_S26_S26_EEEvvEEEEvNT_6ParamsE)
        /*0038*/ 	.word	0x00000000


	//----- nvinfo : EIATTR_MIN_STACK_SIZE
	.align		4
.L_28:
        /*003c*/ 	.byte	0x04, 0x12
        /*003e*/ 	.short	(.L_30 - .L_29)
	.align		4
.L_29:
        /*0040*/ 	.word	index@(_ZN7cutlass13device_kernelINS_4gemm6kernel13GemmUniversalIN4cute5tupleIJiiiiEEENS1_10collective13CollectiveMmaINS1_35MainloopSm100TmaUmmaWarpSpecializedILi5ELi2ELi4ENS5_IJNS4_1CILi2EEESB_NSA_ILi1EEEEEEEENS5_IJNSA_ILi64EEENSA_ILi256EEENSA_ILi128EEEEEENS_12float_e4m3_tENS5_IJlSC_lEEESJ_SK_NS4_8TiledMMAINS4_8MMA_AtomIJNS4_10MMA_TraitsINS4_19SM100_MMA_F8F6F4_SSEJSJ_SJ_fSF_SG_NS4_17integral_constantINS4_4UMMA5MajorELSR_0EEESS_NSP_INSQ_7ScaleInELST_0EEESU_EEEEEENS4_6LayoutINS5_IJSC_SC_SC_EEENS5_IJNSA_ILi0EEESZ_SZ_EEEEENS5_IJNS4_10UnderscoreES12_S12_EEEEENS4_23SM90_TMA_LOAD_MULTICASTENS4_14ComposedLayoutINS4_7SwizzleILi3ELi4ELi3EEENS4_18smem_ptr_flag_bitsILi8EEENSX_INS5_IJNSA_ILi8EEESH_EEENS5_IJSH_SC_EEEEEEEvNS4_8identityES15_S1F_vS1G_EENS_8epilogue10collective18CollectiveEpilogueINS1I_23Sm100TmaWarpSpecializedILi4ELi2ELi32ELb0ELb0EEEJSI_NS5_IJNSX_ISF_SC_EES1N_EEESJ_SK_SJ_SK_NS1I_6fusion15FusionCallbacksIS1M_NS1P_17LinearCombinationISJ_fSJ_fLNS_15FloatRoundStyleE2EEESI_S1O_JEEENS4_5SM1004TMEM4LOAD26SM100_TMEM_LOAD_16dp32b32xENS4_13SM90_TMA_LOADENS16_INS17_ILi2ELi4ELi3EEES1A_NSX_INS5_IJS1B_SF_EEENS5_IJSF_SC_EEEEEEENS4_39AutoVectorizingCopyWithAssumedAlignmentILi128EEENS4_14SM90_TMA_STOREES24_S26_S26_EEEvvEEEEvNT_6ParamsE)
        /*0044*/ 	.word	0x00000000
.L_30:


//--------------------- .nv.compat                --------------------------
	.section	.nv.compat,"",@"SHT_CUDA_COMPAT_INFO"
	.align	4
        /*0000*/ 	.byte	0x02, 0x09, 0x01, 0x00, 0x02, 0x02, 0x02, 0x00, 0x02, 0x05, 0x05, 0x00, 0x03, 0x07, 0x01, 0x01
        /*0010*/ 	.byte	0x02, 0x03, 0x01, 0x00, 0x02, 0x06, 0x01, 0x00, 0x04, 0x0b, 0x08, 0x00, 0x09, 0x00, 0x00, 0x00
        /*0020*/ 	.byte	0x00, 0x00, 0x00, 0x00


//--------------------- .nv.info._ZN7cutlass13device_kernelINS_4gemm6kernel13GemmUniversalIN4cute5tupleIJiiiiEEENS1_10collective13CollectiveMmaINS1_35MainloopSm100TmaUmmaWarpSpecializedILi5ELi2ELi4ENS5_IJNS4_1CILi2EEESB_NSA_ILi1EEEEEEEENS5_IJNSA_ILi64EEENSA_ILi256EEENSA_ILi128EEEEEENS_12float_e4m3_tENS5_IJlSC_lEEESJ_SK_NS4_8TiledMMAINS4_8MMA_AtomIJNS4_10MMA_TraitsINS4_19SM100_MMA_F8F6F4_SSEJSJ_SJ_fSF_SG_NS4_17integral_constantINS4_4UMMA5MajorELSR_0EEESS_NSP_INSQ_7ScaleInELST_0EEESU_EEEEEENS4_6LayoutINS5_IJSC_SC_SC_EEENS5_IJNSA_ILi0EEESZ_SZ_EEEEENS5_IJNS4_10UnderscoreES12_S12_EEEEENS4_23SM90_TMA_LOAD_MULTICASTENS4_14ComposedLayoutINS4_7SwizzleILi3ELi4ELi3EEENS4_18smem_ptr_flag_bitsILi8EEENSX_INS5_IJNSA_ILi8EEESH_EEENS5_IJSH_SC_EEEEEEEvNS4_8identityES15_S1F_vS1G_EENS_8epilogue10collective18CollectiveEpilogueINS1I_23Sm100TmaWarpSpecializedILi4ELi2ELi32ELb0ELb0EEEJSI_NS5_IJNSX_ISF_SC_EES1N_EEESJ_SK_SJ_SK_NS1I_6fusion15FusionCallbacksIS1M_NS1P_17LinearCombinationISJ_fSJ_fLNS_15FloatRoundStyleE2EEESI_S1O_JEEENS4_5SM1004TMEM4LOAD26SM100_TMEM_LOAD_16dp32b32xENS4_13SM90_TMA_LOADENS16_INS17_ILi2ELi4ELi3EEES1A_NSX_INS5_IJS1B_SF_EEENS5_IJSF_SC_EEEEEEENS4_39AutoVectorizingCopyWithAssumedAlignmentILi128EEENS4_14SM90_TMA_STOREES24_S26_S26_EEEvvEEEEvNT_6ParamsE --------------------------
	.section	.nv.info._ZN7cutlass13device_kernelINS_4gemm6kernel13GemmUniversalIN4cute5tupleIJiiiiEEENS1_10collective13CollectiveMmaINS1_35MainloopSm100TmaUmmaWarpSpecializedILi5ELi2ELi4ENS5_IJNS4_1CILi2EEESB_NSA_ILi1EEEEEEEENS5_IJNSA_ILi64EEENSA_ILi256EEENSA_ILi128EEEEEENS_12float_e4m3_tENS5_IJlSC_lEEESJ_SK_NS4_8TiledMMAINS4_8MMA_AtomIJNS4_10MMA_TraitsINS4_19SM100_MMA_F8F6F4_SSEJSJ_SJ_fSF_SG_NS4_17integral_constantINS4_4UMMA5MajorELSR_0EEESS_NSP_INSQ_7ScaleInELST_0EEESU_EEEEEENS4_6LayoutINS5_IJSC_SC_SC_EEENS5_IJNSA_ILi0EEESZ_SZ_EEEEENS5_IJNS4_10UnderscoreES12_S12_EEEEENS4_23SM90_TMA_LOAD_MULTICASTENS4_14ComposedLayoutINS4_7SwizzleILi3ELi4ELi3EEENS4_18smem_ptr_flag_bitsILi8EEENSX_INS5_IJNSA_ILi8EEESH_EEENS5_IJSH_SC_EEEEEEEvNS4_8identityES15_S1F_vS1G_EENS_8epilogue10collective18CollectiveEpilogueINS1I_23Sm100TmaWarpSpecializedILi4ELi2ELi32ELb0ELb0EEEJSI_NS5_IJNSX_ISF_SC_EES1N_EEESJ_SK_SJ_SK_NS1I_6fusion15FusionCallbacksIS1M_NS1P_17LinearCombinationISJ_fSJ_fLNS_15FloatRoundStyleE2EEESI_S1O_JEEENS4_5SM1004TMEM4LOAD26SM100_TMEM_LOAD_16dp32b32xENS4_13SM90_TMA_LOADENS16_INS17_ILi2ELi4ELi3EEES1A_NSX_INS5_IJS1B_SF_EEENS5_IJSF_SC_EEEEEEENS4_39AutoVectorizingCopyWithAssumedAlignmentILi128EEENS4_14SM90_TMA_STOREES24_S26_S26_EEEvvEEEEvNT_6ParamsE,"",@"SHT_CUDA_INFO"
	.sectionflags	@""
	.align	4


	//----- nvinfo : EIATTR_CUDA_API_VERSION
	.align		4
        /*0000*/ 	.byte	0x04, 0x37
        /*0002*/ 	.short	(.L_32 - .L_31)
.L_31:
        /*0004*/ 	.word	0x00000082


	//----- nvinfo : EIATTR_KPARAM_INFO
	.align		4
.L_32:
        /*0008*/ 	.byte	0x04, 0x17
        /*000a*/ 	.short	(.L_34 - .L_33)
.L_33:
        /*000c*/ 	.word	0x00000000
        /*0010*/ 	.short	0x0000
        /*0012*/ 	.short	0x0000
        /*0014*/ 	.byte	0x00, 0xf0, 0x01, 0x20


	//----- nvinfo : EIATTR_AT_ENTRY_FRAGMENTS
	.align		4
.L_34:
        /*0018*/ 	.byte	0x04, 0x4f
        /*001a*/ 	.short	(.L_36 - .L_35)


	//   ....[0]....
.L_35:
        /*001c*/ 	.word	0x00000006


	//----- nvinfo : EIATTR_RESERVED_SMEM_USED
	.align		4
.L_36:
        /*0020*/ 	.byte	0x01, 0x41
	.zero		2


	//----- nvinfo : EIATTR_SPARSE_MMA_MASK
	.align		4
        /*0024*/ 	.byte	0x03, 0x50
        /*0026*/ 	.short	0x0000


	//----- nvinfo : EIATTR_TCGEN05_1CTA_USED
	.align		4
        /*0028*/ 	.byte	0x01, 0x51
	.zero		2


	//----- nvinfo : EIATTR_MAXREG_COUNT
	.align		4
        /*002c*/ 	.byte	0x03, 0x1b
        /*002e*/ 	.short	0x00ff


	//----- nvinfo : EIATTR_NUM_BARRIERS
	.align		4
        /*0030*/ 	.byte	0x02, 0x4c
        /*0032*/ 	.byte	0x07
	.zero		1


	//----- nvinfo : EIATTR_EXTERNS
	.align		4
        /*0034*/ 	.byte	0x04, 0x0f
        /*0036*/ 	.short	(.L_38 - .L_37)


	//   ....[0]....
	.align		4
.L_37:
        /*0038*/ 	.word	index@(__assertfail)


	//----- nvinfo : EIATTR_MERCURY_ISA_VERSION
	.align		4
.L_38:
        /*003c*/ 	.byte	0x03, 0x5f
        /*003e*/ 	.short	0x0101


	//----- nvinfo : EIATTR_INT_WARP_WIDE_INSTR_OFFSETS
	.align		4
        /*0040*/ 	.byte	0x04, 0x31
        /*0042*/ 	.short	(.L_40 - .L_39)


	//   ....[0]....
.L_39:
        /*0044*/ 	.word	0x00003f10


	//   ....[1]....
        /*0048*/ 	.word	0x00003f30


	//   ....[2]....
        /*004c*/ 	.word	0x00003f60


	//   ....[3]....
        /*0050*/ 	.word	0x00004ae0


	//   ....[4]....
        /*0054*/ 	.word	0x00004b50


	//   ....[5]....
        /*0058*/ 	.word	0x00004c20


	//   ....[6]....
        /*005c*/ 	.word	0x00004ca0


	//   ....[7]....
        /*0060*/ 	.word	0x00004d90


	//   ....[8]....
        /*0064*/ 	.word	0x00004e10


	//   ....[9]....
        /*0068*/ 	.word	0x00004ef0


	//   ....[10]....
        /*006c*/ 	.word	0x00004fa0


	//----- nvinfo : EIATTR_COOP_GROUP_MASK_REGIDS
	.align		4
.L_40:
        /*0070*/ 	.byte	0x04, 0x29
        /*0072*/ 	.short	(.L_42 - .L_41)


	//   ....[0]....
.L_41:
        /*0074*/ 	.word	0xffffffff


	//   ....[1]....
        /*0078*/ 	.word	0xffffffff


	//   ....[2]....
        /*007c*/ 	.word	0xffffffff


	//   ....[3]....
        /*0080*/ 	.word	0xffffffff


	//   ....[4]....
        /*0084*/ 	.word	0xffffffff


	//   ....[5]....
        /*0088*/ 	.word	0xffffffff


	//   ....[6]....
        /*008c*/ 	.word	0xffffffff


	//   ....[7]....
        /*0090*/ 	.word	0xffffffff


	//   ....[8]....
        /*0094*/ 	.word	0xffffffff


	//   ....[9]....
        /*0098*/ 	.word	0xffffffff


	//   ....[10]....
        /*009c*/ 	.word	0xffffffff


	//   ....[11]....
        /*00a0*/ 	.word	0xffffffff


	//   ....[12]....
        /*00a4*/ 	.word	0xffffffff


	//   ....[13]....
        /*00a8*/ 	.word	0xffffffff


	//----- nvinfo : EIATTR_COOP_GROUP_INSTR_OFFSETS
	.align		4
.L_42:
        /*00ac*/ 	.byte	0x04, 0x28
        /*00ae*/ 	.short	(.L_44 - .L_43)


	//   ....[0]....
.L_43:
        /*00b0*/ 	.word	0x00000080


	//   ....[1]....
        /*00b4*/ 	.word	0x000004f0


	//   ....[2]....
        /*00b8*/ 	.word	0x000006c0


	//   ....[3]....
        /*00bc*/ 	.word	0x00000860


	//   ....[4]....
        /*00c0*/ 	.word	0x00000960


	//   ....[5]....
        /*00c4*/ 	.word	0x00000ad0


	//   ....[6]....
        /*00c8*/ 	.word	0x00000c70


	//   ....[7]....
        /*00cc*/ 	.word	0x00000e20


	//   ....[8]....
        /*00d0*/ 	.word	0x00002190


	//   ....[9]....
        /*00d4*/ 	.word	0x00003100


	//   ....[10]....
        /*00d8*/ 	.word	0x00003310


	//   ....[11]....
        /*00dc*/ 	.word	0x00003340


	//   ....[12]....
        /*00e0*/ 	.word	0x00003df0


	//   ....[13]....
        /*00e4*/ 	.word	0x00004020


	//----- nvinfo : EIATTR_VRC_CTA_INIT_COUNT
	.align		4
.L_44:
        /*00e8*/ 	.byte	0x02, 0x4a
        /*00ea*/ 	.byte	0x80
	.zero		1


	//----- nvinfo : EIATTR_SYSCALL_OFFSETS
	.align		4
        /*00ec*/ 	.byte	0x04, 0x46
        /*00ee*/ 	.short	(.L_46 - .L_45)


	//   ....[0]....
.L_45:
        /*00f0*/ 	.word	0x00005c30


	//   ....[1]....
        /*00f4*/ 	.word	0x00005d70


	//   ....[2]....
        /*00f8*/ 	.word	0x000065a0


	//   ....[3]....
        /*00fc*/ 	.word	0x00007330


	//   ....[4]....
        /*0100*/ 	.word	0x00008080


	//   ....[5]....
        /*0104*/ 	.word	0x00008e00


	//----- nvinfo : EIATTR_MBARRIER_INSTR_OFFSETS
	.align		4
.L_46:
        /*0108*/ 	.byte	0x04, 0x39
        /*010a*/ 	.short	(.L_48 - .L_47)


	//   ....[0]....
.L_47:
        /*010c*/ 	.word	0x00000610
        /*0110*/ 	.word	0x000000ff
        /*0114*/ 	.word	0x00000000
        /*0118*/ 	.short	0x0100
        /*011a*/ 	.byte	0x04
	.zero		1


	//   ....[1]....
        /*011c*/ 	.word	0x00000620
        /*0120*/ 	.word	0x000000ff
        /*0124*/ 	.word	0x00000028
        /*0128*/ 	.short	0x0100
        /*012a*/ 	.byte	0x04
	.zero		1


	//   ....[2]....
        /*012c*/ 	.word	0x00000630
        /*0130*/ 	.word	0x000000ff
        /*0134*/ 	.word	0x00000008
        /*0138*/ 	.short	0x0100
        /*013a*/ 	.byte	0x04
	.zero		1


	//   ....[3]....
        /*013c*/ 	.word	0x00000640
        /*0140*/ 	.word	0x000000ff
        /*0144*/ 	.word	0x00000030
        /*0148*/ 	.short	0x0100
        /*014a*/ 	.byte	0x04
	.zero		1


	//   ....[4]....
        /*014c*/ 	.word	0x00000650
        /*0150*/ 	.word	0x000000ff
        /*0154*/ 	.word	0x00000010
        /*0158*/ 	.short	0x0100
        /*015a*/ 	.byte	0x04
	.zero		1


	//   ....[5]....
        /*015c*/ 	.word	0x00000660
        /*0160*/ 	.word	0x000000ff
        /*0164*/ 	.word	0x00000038
        /*0168*/ 	.short	0x0100
        /*016a*/ 	.byte	0x04
	.zero		1


	//   ....[6]....
        /*016c*/ 	.word	0x00000670
        /*0170*/ 	.word	0x000000ff
        /*0174*/ 	.word	0x00000018
        /*0178*/ 	.short	0x0100
        /*017a*/ 	.byte	0x04
	.zero		1


	//   ....[7]....
        /*017c*/ 	.word	0x00000680
        /*0180*/ 	.word	0x000000ff
        /*0184*/ 	.word	0x00000040
        /*0188*/ 	.short	0x0100
        /*018a*/ 	.byte	0x04
	.zero		1


	//   ....[8]....
        /*018c*/ 	.word	0x00000690
        /*0190*/ 	.word	0x000000ff
        /*0194*/ 	.word	0x00000020
        /*0198*/ 	.short	0x0100
        /*019a*/ 	.byte	0x04
	.zero		1


	//   ....[9]....
        /*019c*/ 	.word	0x000006a0
        /*01a0*/ 	.word	0x000000ff
        /*01a4*/ 	.word	0x00000048
        /*01a8*/ 	.short	0x0100
        /*01aa*/ 	.byte	0x04
	.zero		1


	//   ....[10]....
        /*01ac*/ 	.word	0x000007d0
        /*01b0*/ 	.word	0x000000ff
        /*01b4*/ 	.word	0x00000050
        /*01b8*/ 	.short	0x0100
        /*01ba*/ 	.byte	0x04
	.zero		1


	//   ....[11]....
        /*01bc*/ 	.word	0x000007e0
        /*01c0*/ 	.word	0x000000ff
        /*01c4*/ 	.word	0x00000070
        /*01c8*/ 	.short	0x0100
        /*01ca*/ 	.byte	0x04
	.zero		1


	//   ....[12]....
        /*01cc*/ 	.word	0x000007f0
        /*01d0*/ 	.word	0x000000ff
        /*01d4*/ 	.word	0x00000058
        /*01d8*/ 	.short	0x0100
        /*01da*/ 	.byte	0x04
	.zero		1


	//   ....[13]....
        /*01dc*/ 	.word	0x00000800
        /*01e0*/ 	.word	0x000000ff
        /*01e4*/ 	.word	0x00000078
        /*01e8*/ 	.short	0x0100
        /*01ea*/ 	.byte	0x04
	.zero		1


	//   ....[14]....
        /*01ec*/ 	.word	0x00000810
        /*01f0*/ 	.word	0x000000ff
        /*01f4*/ 	.word	0x00000060
        /*01f8*/ 	.short	0x0100
        /*01fa*/ 	.byte	0x04
	.zero		1


	//   ....[15]....
        /*01fc*/ 	.word	0x00000820
        /*0200*/ 	.word	0x000000ff
        /*0204*/ 	.word	0x00000080
        /*0208*/ 	.short	0x0100
        /*020a*/ 	.byte	0x04
	.zero		1


	//   ....[16]....
        /*020c*/ 	.word	0x00000830
        /*0210*/ 	.word	0x000000ff
        /*0214*/ 	.word	0x00000068
        /*0218*/ 	.short	0x0100
        /*021a*/ 	.byte	0x04
	.zero		1


	//   ....[17]....
        /*021c*/ 	.word	0x00000840
        /*0220*/ 	.word	0x000000ff
        /*0224*/ 	.word	0x00000088
        /*0228*/ 	.short	0x0100
        /*022a*/ 	.byte	0x04
	.zero		1


	//   ....[18]....
        /*022c*/ 	.word	0x00000930
        /*0230*/ 	.word	0x000000ff
        /*0234*/ 	.word	0x00000090
        /*0238*/ 	.short	0x0100
        /*023a*/ 	.byte	0x06
	.zero		1


	//   ....[19]....
        /*023c*/ 	.word	0x00000940
        /*0240*/ 	.word	0x000000ff
        /*0244*/ 	.word	0x00000098
        /*0248*/ 	.short	0x0100
        /*024a*/ 	.byte	0x06
	.zero		1


	//   ....[20]....
        /*024c*/ 	.word	0x00000a80
        /*0250*/ 	.word	0x000000ff
        /*0254*/ 	.word	0x000000a0
        /*0258*/ 	.short	0x0100
        /*025a*/ 	.byte	0x06
	.zero		1


	//   ....[21]....
        /*025c*/ 	.word	0x00000a90
        /*0260*/ 	.word	0x000000ff
        /*0264*/ 	.word	0x000000b0
        /*0268*/ 	.short	0x0100
        /*026a*/ 	.byte	0x06
	.zero		1


	//   ....[22]....
        /*026c*/ 	.word	0x00000aa0
        /*0270*/ 	.word	0x000000ff
        /*0274*/ 	.word	0x000000a8
        /*0278*/ 	.short	0x0100
        /*027a*/ 	.byte	0x06
	.zero		1


	//   ....[23]....
        /*027c*/ 	.word	0x00000ab0
        /*0280*/ 	.word	0x000000ff
        /*0284*/ 	.word	0x000000b8
        /*0288*/ 	.short	0x0100
        /*028a*/ 	.byte	0x06
	.zero		1


	//   ....[24]....
        /*028c*/ 	.word	0x00000be0
        /*0290*/ 	.word	0x000000ff
        /*0294*/ 	.word	0x000000c0
        /*0298*/ 	.short	0x0100
        /*029a*/ 	.byte	0x04
	.zero		1


	//   ....[25]....
        /*029c*/ 	.word	0x00000bf0
        /*02a0*/ 	.word	0x000000ff
        /*02a4*/ 	.word	0x000000e0
        /*02a8*/ 	.short	0x0100
        /*02aa*/ 	.byte	0x04
	.zero		1


	//   ....[26]....
        /*02ac*/ 	.word	0x00000c00
        /*02b0*/ 	.word	0x000000ff
        /*02b4*/ 	.word	0x000000c8
        /*02b8*/ 	.short	0x0100
        /*02ba*/ 	.byte	0x04
	.zero		1


	//   ....[27]....
        /*02bc*/ 	.word	0x00000c10
        /*02c0*/ 	.word	0x000000ff
        /*02c4*/ 	.word	0x000000e8
        /*02c8*/ 	.short	0x0100
        /*02ca*/ 	.byte	0x04
	.zero		1


	//   ....[28]....
        /*02cc*/ 	.word	0x00000c20
        /*02d0*/ 	.word	0x000000ff
        /*02d4*/ 	.word	0x000000d0
        /*02d8*/ 	.short	0x0100
        /*02da*/ 	.byte	0x04
	.zero		1


	//   ....[29]....
        /*02dc*/ 	.word	0x00000c30
        /*02e0*/ 	.word	0x000000ff
        /*02e4*/ 	.word	0x000000f0
        /*02e8*/ 	.short	0x0100
        /*02ea*/ 	.byte	0x04
	.zero		1


	//   ....[30]....
        /*02ec*/ 	.word	0x00000c40
        /*02f0*/ 	.word	0x000000ff
        /*02f4*/ 	.word	0x000000d8
        /*02f8*/ 	.short	0x0100
        /*02fa*/ 	.byte	0x04
	.zero		1


	//   ....[31]....
        /*02fc*/ 	.word	0x00000c50
        /*0300*/ 	.word	0x000000ff
        /*0304*/ 	.word	0x000000f8
        /*0308*/ 	.short	0x0100
        /*030a*/ 	.byte	0x04
	.zero		1


	//   ....[32]....
        /*030c*/ 	.word	0x00000d40
        /*0310*/ 	.word	0x000000ff
        /*0314*/ 	.word	0x00000100
        /*0318*/ 	.short	0x0100
        /*031a*/ 	.byte	0x04
	.zero		1


	//   ....[33]....
        /*031c*/ 	.word	0x00000d50
        /*0320*/ 	.word	0x000000ff
        /*0324*/ 	.word	0x00000110
        /*0328*/ 	.short	0x0100
        /*032a*/ 	.byte	0x04
	.zero		1


	//   ....[34]....
        /*032c*/ 	.word	0x00000d60
        /*0330*/ 	.word	0x000000ff
        /*0334*/ 	.word	0x00000108
        /*0338*/ 	.short	0x0100
        /*033a*/ 	.byte	0x04
	.zero		1


	//   ....[35]....
        /*033c*/ 	.word	0x00000d70
        /*0340*/ 	.word	0x000000ff
        /*0344*/ 	.word	0x00000118
        /*0348*/ 	.short	0x0100
        /*034a*/ 	.byte	0x04
	.zero		1


	//   ....[36]....
        /*034c*/ 	.word	0x00001a20
        /*0350*/ 	.word	0x00000000
        /*0354*/ 	.word	0x00000110
        /*0358*/ 	.short	0x010a
        /*035a*/ 	.byte	0xff
	.zero		1


	//   ....[37]....
        /*035c*/ 	.word	0x00001a40
        /*0360*/ 	.word	0x00000000
        /*0364*/ 	.word	0x00000100
        /*0368*/ 	.short	0x0101
        /*036a*/ 	.byte	0xff
	.zero		1


	//   ....[38]....
        /*036c*/ 	.word	0x00001b00
        /*0370*/ 	.word	0x000000ff
        /*0374*/ 	.word	0x00000028
        /*0378*/ 	.short	0x010a
        /*037a*/ 	.byte	0x04
	.zero		1


	//   ....[39]....
        /*037c*/ 	.word	0x00001b90
        /*0380*/ 	.word	0x000000ff
        /*0384*/ 	.word	0x00000028
        /*0388*/ 	.short	0x010a
        /*038a*/ 	.byte	0x21
	.zero		1


	//   ....[40]....
        /*038c*/ 	.word	0x00001d20
        /*0390*/ 	.word	0x000000ff
        /*0394*/ 	.word	0x00000028
        /*0398*/ 	.short	0x010a
        /*039a*/ 	.byte	0x05
	.zero		1


	//   ....[41]....
        /*039c*/ 	.word	0x00001e50
        /*03a0*/ 	.word	0x000000ff
        /*03a4*/ 	.word	0x00000098
        /*03a8*/ 	.short	0x0101
        /*03aa*/ 	.byte	0x15
	.zero		1


	//   ....[42]....
        /*03ac*/ 	.word	0x00001e70
        /*03b0*/ 	.word	0x000000ff
        /*03b4*/ 	.word	0x00000028
        /*03b8*/ 	.short	0x010a
        /*03ba*/ 	.byte	0x04
	.zero		1


	//   ....[43]....
        /*03bc*/ 	.word	0x00001ef0
        /*03c0*/ 	.word	0x000000ff
        /*03c4*/ 	.word	0x00000028
        /*03c8*/ 	.short	0x010a
        /*03ca*/ 	.byte	0x11
	.zero		1


	//   ....[44]....
        /*03cc*/ 	.word	0x00002080
        /*03d0*/ 	.word	0x000000ff
        /*03d4*/ 	.word	0x00000028
        /*03d8*/ 	.short	0x010a
        /*03da*/ 	.byte	0x05
	.zero		1


	//   ....[45]....
        /*03dc*/ 	.word	0x000021c0
        /*03e0*/ 	.word	0x00000003
        /*03e4*/ 	.word	0x000000a0
        /*03e8*/ 	.short	0x010a
        /*03ea*/ 	.byte	0xff
	.zero		1


	//   ....[46]....
        /*03ec*/ 	.word	0x00002310
        /*03f0*/ 	.word	0x00000000
        /*03f4*/ 	.word	0x00000000
        /*03f8*/ 	.short	0x0101
        /*03fa*/ 	.byte	0xff
	.zero		1


	//   ....[47]....
        /*03fc*/ 	.word	0x000028c0
        /*0400*/ 	.word	0x000000ff
        /*0404*/ 	.word	0x00000000
        /*0408*/ 	.short	0x010a
        /*040a*/ 	.byte	0x04
	.zero		1


	//   ....[48]....
        /*040c*/ 	.word	0x00002950
        /*0410*/ 	.word	0x000000ff
        /*0414*/ 	.word	0x00000000
        /*0418*/ 	.short	0x010a
        /*041a*/ 	.byte	0x05
	.zero		1


	//   ....[49]....
        /*041c*/ 	.word	0x000029e0
        /*0420*/ 	.word	0x000000ff
        /*0424*/ 	.word	0x00000000
        /*0428*/ 	.short	0x010a
        /*042a*/ 	.byte	0x05
	.zero		1


	//   ....[50]....
        /*042c*/ 	.word	0x00002a70
        /*0430*/ 	.word	0x000000ff
        /*0434*/ 	.word	0x00000000
        /*0438*/ 	.short	0x010a
        /*043a*/ 	.byte	0x05
	.zero		1


	//   ....[51]....
        /*043c*/ 	.word	0x00002b10
        /*0440*/ 	.word	0x00000000
        /*0444*/ 	.word	0x00000000
        /*0448*/ 	.short	0x010a
        /*044a*/ 	.byte	0xff
	.zero		1


	//   ....[52]....
        /*044c*/ 	.word	0x00002c50
        /*0450*/ 	.word	0x00000002
        /*0454*/ 	.word	0x00000100
        /*0458*/ 	.short	0x010a
        /*045a*/ 	.byte	0xff
	.zero		1


	//   ....[53]....
        /*045c*/ 	.word	0x00002cb0
        /*0460*/ 	.word	0x00000004
        /*0464*/ 	.word	0x00000000
        /*0468*/ 	.short	0x0101
        /*046a*/ 	.byte	0xff
	.zero		1


	//   ....[54]....
        /*046c*/ 	.word	0x00002cd0
        /*0470*/ 	.word	0x000000ff
        /*0474*/ 	.word	0x000000b0
        /*0478*/ 	.short	0x010a
        /*047a*/ 	.byte	0x04
	.zero		1


	//   ....[55]....
        /*047c*/ 	.word	0x00002df0
        /*0480*/ 	.word	0x00000002
        /*0484*/ 	.word	0x000000a0
        /*0488*/ 	.short	0x010a
        /*048a*/ 	.byte	0xff
	.zero		1


	//   ....[56]....
        /*048c*/ 	.word	0x00002f00
        /*0490*/ 	.word	0x00000002
        /*0494*/ 	.word	0x00000000
        /*0498*/ 	.short	0x0101
        /*049a*/ 	.byte	0xff
	.zero		1


	//   ....[57]....
        /*049c*/ 	.word	0x00002f90
        /*04a0*/ 	.word	0x000000ff
        /*04a4*/ 	.word	0x000000b0
        /*04a8*/ 	.short	0x0106
        /*04aa*/ 	.byte	0x04
	.zero		1


	//   ....[58]....
        /*04ac*/ 	.word	0x00002fb0
        /*04b0*/ 	.word	0x000000ff
        /*04b4*/ 	.word	0x000000b0
        /*04b8*/ 	.short	0x010a
        /*04ba*/ 	.byte	0x04
	.zero		1


	//   ....[59]....
        /*04bc*/ 	.word	0x00003040
        /*04c0*/ 	.word	0x000000ff
        /*04c4*/ 	.word	0x000000b0
        /*04c8*/ 	.short	0x0106
        /*04ca*/ 	.byte	0x07
	.zero		1


	//   ....[60]....
        /*04cc*/ 	.word	0x00003080
        /*04d0*/ 	.word	0x00000000
        /*04d4*/ 	.word	0x000000b0
        /*04d8*/ 	.short	0x010a
        /*04da*/ 	.byte	0xff
	.zero		1


	//   ....[61]....
        /*04dc*/ 	.word	0x000035e0
        /*04e0*/ 	.word	0x00000000
        /*04e4*/ 	.word	0x000000a0
        /*04e8*/ 	.short	0x010a
        /*04ea*/ 	.byte	0xff
	.zero		1


	//   ....[62]....
        /*04ec*/ 	.word	0x000036e0
        /*04f0*/ 	.word	0x00000003
        /*04f4*/ 	.word	0x00000000
        /*04f8*/ 	.short	0x0101
        /*04fa*/ 	.byte	0xff
	.zero		1


	//   ....[63]....
        /*04fc*/ 	.word	0x000036f0
        /*0500*/ 	.word	0x000000ff
        /*0504*/ 	.word	0x00000000
        /*0508*/ 	.short	0x010a
        /*050a*/ 	.byte	0x04
	.zero		1


	//   ....[64]....
        /*050c*/ 	.word	0x00003770
        /*0510*/ 	.word	0x000000ff
        /*0514*/ 	.word	0x000000e0
        /*0518*/ 	.short	0x010a
        /*051a*/ 	.byte	0x1f
	.zero		1


	//   ....[65]....
        /*051c*/ 	.word	0x00003850
        /*0520*/ 	.word	0x000000ff
        /*0524*/ 	.word	0x00000000
        /*0528*/ 	.short	0x010a
        /*052a*/ 	.byte	0x05
	.zero		1


	//   ....[66]....
        /*052c*/ 	.word	0x00003990
        /*0530*/ 	.word	0x000000ff
        /*0534*/ 	.word	0x00000000
        /*0538*/ 	.short	0x010a
        /*053a*/ 	.byte	0x04
	.zero		1


	//   ....[67]....
        /*053c*/ 	.word	0x00003c20
        /*0540*/ 	.word	0x000000ff
        /*0544*/ 	.word	0x00000000
        /*0548*/ 	.short	0x010a
        /*054a*/ 	.byte	0x04
	.zero		1


	//   ....[68]....
        /*054c*/ 	.word	0x00003cb0
        /*0550*/ 	.word	0x000000ff
        /*0554*/ 	.word	0x00000000
        /*0558*/ 	.short	0x010a
        /*055a*/ 	.byte	0x05
	.zero		1


	//   ....[69]....
        /*055c*/ 	.word	0x00003d40
        /*0560*/ 	.word	0x000000ff
        /*0564*/ 	.word	0x00000000
        /*0568*/ 	.short	0x010a
        /*056a*/ 	.byte	0x05
	.zero		1


	//   ....[70]....
        /*056c*/ 	.word	0x00003dd0
        /*0570*/ 	.word	0x000000ff
        /*0574*/ 	.word	0x00000000
        /*0578*/ 	.short	0x010a
        /*057a*/ 	.byte	0x04
	.zero		1


	//   ....[71]....
        /*057c*/ 	.word	0x000042e0
        /*0580*/ 	.word	0x0000000c
        /*0584*/ 	.word	0x000000a0
        /*0588*/ 	.short	0x010a
        /*058a*/ 	.byte	0xff
	.zero		1


	//   ....[72]....
        /*058c*/ 	.word	0x00004450
        /*0590*/ 	.word	0x00000000
        /*0594*/ 	.word	0x00000000
        /*0598*/ 	.short	0x0101
        /*059a*/ 	.byte	0xff
	.zero		1


	//   ....[73]....
        /*059c*/ 	.word	0x000048e0
        /*05a0*/ 	.word	0x000000ff
        /*05a4*/ 	.word	0x00000098
        /*05a8*/ 	.short	0x010a
        /*05aa*/ 	.byte	0x15
	.zero		1


	//   ....[74]....
        /*05ac*/ 	.word	0x00004a60
        /*05b0*/ 	.word	0x000000ff
        /*05b4*/ 	.word	0x00000070
        /*05b8*/ 	.short	0x010a
        /*05ba*/ 	.byte	0x15
	.zero		1


	//   ....[75]....
        /*05bc*/ 	.word	0x00004bd0
        /*05c0*/ 	.word	0x000000ff
        /*05c4*/ 	.word	0x00000050
        /*05c8*/ 	.short	0x010b
        /*05ca*/ 	.byte	0x15
	.zero		1


	//   ....[76]....
        /*05cc*/ 	.word	0x00004be0
        /*05d0*/ 	.word	0x000000ff
        /*05d4*/ 	.word	0x00000000
        /*05d8*/ 	.short	0x0101
        /*05da*/ 	.byte	0x28
	.zero		1


	//   ....[77]....
        /*05dc*/ 	.word	0x00004bf0
        /*05e0*/ 	.word	0x000000ff
        /*05e4*/ 	.word	0x00000078
        /*05e8*/ 	.short	0x010a
        /*05ea*/ 	.byte	0x15
	.zero		1


	//   ....[78]....
        /*05ec*/ 	.word	0x00004d40
        /*05f0*/ 	.word	0x000000ff
        /*05f4*/ 	.word	0x00000058
        /*05f8*/ 	.short	0x010b
        /*05fa*/ 	.byte	0x15
	.zero		1


	//   ....[79]....
        /*05fc*/ 	.word	0x00004d50
        /*0600*/ 	.word	0x000000ff
        /*0604*/ 	.word	0x00000000
        /*0608*/ 	.short	0x0101
        /*060a*/ 	.byte	0x27
	.zero		1


	//   ....[80]....
        /*060c*/ 	.word	0x00004d60
        /*0610*/ 	.word	0x000000ff
        /*0614*/ 	.word	0x00000080
        /*0618*/ 	.short	0x010a
        /*061a*/ 	.byte	0x15
	.zero		1


	//   ....[81]....
        /*061c*/ 	.word	0x00004ea0
        /*0620*/ 	.word	0x000000ff
        /*0624*/ 	.word	0x00000060
        /*0628*/ 	.short	0x010b
        /*062a*/ 	.byte	0x15
	.zero		1


	//   ....[82]....
        /*062c*/ 	.word	0x00004eb0
        /*0630*/ 	.word	0x000000ff
        /*0634*/ 	.word	0x00000000
        /*0638*/ 	.short	0x0101
        /*063a*/ 	.byte	0x26
	.zero		1


	//   ....[83]....
        /*063c*/ 	.word	0x00004ec0
        /*0640*/ 	.word	0x000000ff
        /*0644*/ 	.word	0x00000088
        /*0648*/ 	.short	0x010a
        /*064a*/ 	.byte	0x15
	.zero		1


	//   ....[84]....
        /*064c*/ 	.word	0x000050b0
        /*0650*/ 	.word	0x000000ff
        /*0654*/ 	.word	0x00000068
        /*0658*/ 	.short	0x010b
        /*065a*/ 	.byte	0x15
	.zero		1


	//   ....[85]....
        /*065c*/ 	.word	0x000050c0
        /*0660*/ 	.word	0x000000ff
        /*0664*/ 	.word	0x00000000
        /*0668*/ 	.short	0x0101
        /*066a*/ 	.byte	0x25
	.zero		1


	//   ....[86]....
        /*066c*/ 	.word	0x000050f0
        /*0670*/ 	.word	0x000000ff
        /*0674*/ 	.word	0x00000070
        /*0678*/ 	.short	0x010a
        /*067a*/ 	.byte	0x15
	.zero		1


	//   ....[87]....
        /*067c*/ 	.word	0x00005110
        /*0680*/ 	.word	0x000000ff
        /*0684*/ 	.word	0x00000078
        /*0688*/ 	.short	0x010a
        /*068a*/ 	.byte	0x15
	.zero		1


	//   ....[88]....
        /*068c*/ 	.word	0x00005130
        /*0690*/ 	.word	0x000000ff
        /*0694*/ 	.word	0x00000080
        /*0698*/ 	.short	0x010a
        /*069a*/ 	.byte	0x15
	.zero		1


	//   ....[89]....
        /*069c*/ 	.word	0x00005170
        /*06a0*/ 	.word	0x00000000
        /*06a4*/ 	.word	0x00000088
        /*06a8*/ 	.short	0x010a
        /*06aa*/ 	.byte	0xff
	.zero		1


	//   ....[90]....
        /*06ac*/ 	.word	0x000054c0
        /*06b0*/ 	.word	0x00000003
        /*06b4*/ 	.word	0x000000a0
        /*06b8*/ 	.short	0x010a
        /*06ba*/ 	.byte	0xff
	.zero		1


	//   ....[91]....
        /*06bc*/ 	.word	0x00005640
        /*06c0*/ 	.word	0x00000000
        /*06c4*/ 	.word	0x00000000
        /*06c8*/ 	.short	0x0101
        /*06ca*/ 	.byte	0xff
	.zero		1


	//   ....[92]....
        /*06cc*/ 	.word	0x00006190
        /*06d0*/ 	.word	0x00000002
        /*06d4*/ 	.word	0x00000050
        /*06d8*/ 	.short	0x010a
        /*06da*/ 	.byte	0xff
	.zero		1


	//   ....[93]....
        /*06dc*/ 	.word	0x00006200
        /*06e0*/ 	.word	0x00000047
        /*06e4*/ 	.word	0x000000c0
        /*06e8*/ 	.short	0x010a
        /*06ea*/ 	.byte	0xff
	.zero		1


	//   ....[94]....
        /*06ec*/ 	.word	0x000062f0
        /*06f0*/ 	.word	0x00000002
        /*06f4*/ 	.word	0x00000050
        /*06f8*/ 	.short	0x010a
        /*06fa*/ 	.byte	0xff
	.zero		1


	//   ....[95]....
        /*06fc*/ 	.word	0x00006400
        /*0700*/ 	.word	0x00000000
        /*0704*/ 	.word	0x00000000
        /*0708*/ 	.short	0x0101
        /*070a*/ 	.byte	0xff
	.zero		1


	//   ....[96]....
        /*070c*/ 	.word	0x00006480
        /*0710*/ 	.word	0x00000047
        /*0714*/ 	.word	0x000000c0
        /*0718*/ 	.short	0x010a
        /*071a*/ 	.byte	0xff
	.zero		1


	//   ....[97]....
        /*071c*/ 	.word	0x00006fd0
        /*0720*/ 	.word	0x00000070
        /*0724*/ 	.word	0x00000050
        /*0728*/ 	.short	0x010a
        /*072a*/ 	.byte	0xff
	.zero		1


	//   ....[98]....
        /*072c*/ 	.word	0x000070a0
        /*0730*/ 	.word	0x00000070
        /*0734*/ 	.word	0x00000050
        /*0738*/ 	.short	0x010a
        /*073a*/ 	.byte	0xff
	.zero		1


	//   ....[99]....
        /*073c*/ 	.word	0x000071b0
        /*0740*/ 	.word	0x00000000
        /*0744*/ 	.word	0x00000000
        /*0748*/ 	.short	0x0101
        /*074a*/ 	.byte	0xff
	.zero		1


	//   ....[100]....
        /*074c*/ 	.word	0x00007d20
        /*0750*/ 	.word	0x00000070
        /*0754*/ 	.word	0x00000050
        /*0758*/ 	.short	0x010a
        /*075a*/ 	.byte	0xff
	.zero		1


	//   ....[101]....
        /*075c*/ 	.word	0x00007df0
        /*0760*/ 	.word	0x00000070
        /*0764*/ 	.word	0x00000050
        /*0768*/ 	.short	0x010a
        /*076a*/ 	.byte	0xff
	.zero		1


	//   ....[102]....
        /*076c*/ 	.word	0x00007f00
        /*0770*/ 	.word	0x00000000
        /*0774*/ 	.word	0x00000000
        /*0778*/ 	.short	0x0101
        /*077a*/ 	.byte	0xff
	.zero		1


	//   ....[103]....
        /*077c*/ 	.word	0x00008aa0
        /*0780*/ 	.word	0x00000066
        /*0784*/ 	.word	0x00000050
        /*0788*/ 	.short	0x010a
        /*078a*/ 	.byte	0xff
	.zero		1


	//   ....[104]....
        /*078c*/ 	.word	0x00008b70
        /*0790*/ 	.word	0x00000066
        /*0794*/ 	.word	0x00000050
        /*0798*/ 	.short	0x010a
        /*079a*/ 	.byte	0xff
	.zero		1


	//   ....[105]....
        /*079c*/ 	.word	0x00008c80
        /*07a0*/ 	.word	0x00000000
        /*07a4*/ 	.word	0x00000000
        /*07a8*/ 	.short	0x0101
        /*07aa*/ 	.byte	0xff
	.zero		1


	//   ....[106]....
        /*07ac*/ 	.word	0x00009110
        /*07b0*/ 	.word	0x000000ff
        /*07b4*/ 	.word	0x00000000
        /*07b8*/ 	.short	0x0101
        /*07ba*/ 	.byte	0x04
	.zero		1


	//   ....[107]....
        /*07bc*/ 	.word	0x00009920
        /*07c0*/ 	.word	0x00000000
        /*07c4*/ 	.word	0x00000110
        /*07c8*/ 	.short	0x010a
        /*07ca*/ 	.byte	0xff
	.zero		1


	//   ....[108]....
        /*07cc*/ 	.word	0x00009980
        /*07d0*/ 	.word	0x00000000
        /*07d4*/ 	.word	0x00000028
        /*07d8*/ 	.short	0x010a
        /*07da*/ 	.byte	0xff
	.zero		1


	//   ....[109]....
        /*07dc*/ 	.word	0x000099e0
        /*07e0*/ 	.word	0x00000000
        /*07e4*/ 	.word	0x00000028
        /*07e8*/ 	.short	0x010a
        /*07ea*/ 	.byte	0xff
	.zero		1


	//   ....[110]....
        /*07ec*/ 	.word	0x00009a30
        /*07f0*/ 	.word	0x00000003
        /*07f4*/ 	.word	0x000000a0
        /*07f8*/ 	.short	0x010a
        /*07fa*/ 	.byte	0xff
	.zero		1


	//   ....[111]....
        /*07fc*/ 	.word	0x00009a90
        /*0800*/ 	.word	0x00000000
        /*0804*/ 	.word	0x00000000
        /*0808*/ 	.short	0x010a
        /*080a*/ 	.byte	0xff
	.zero		1


	//   ....[112]....
        /*080c*/ 	.word	0x00009af0
        /*0810*/ 	.word	0x00000000
        /*0814*/ 	.word	0x00000000
        /*0818*/ 	.short	0x010a
        /*081a*/ 	.byte	0xff
	.zero		1


	//   ....[113]....
        /*081c*/ 	.word	0x00009b50
        /*0820*/ 	.word	0x00000000
        /*0824*/ 	.word	0x00000000
        /*0828*/ 	.short	0x010a
        /*082a*/ 	.byte	0xff
	.zero		1


	//   ....[114]....
        /*082c*/ 	.word	0x00009bb0
        /*0830*/ 	.word	0x00000000
        /*0834*/ 	.word	0x00000000
        /*0838*/ 	.short	0x010a
        /*083a*/ 	.byte	0xff
	.zero		1


	//   ....[115]....
        /*083c*/ 	.word	0x00009c00
        /*0840*/ 	.word	0x00000002
        /*0844*/ 	.word	0x00000100
        /*0848*/ 	.short	0x010a
        /*084a*/ 	.byte	0xff
	.zero		1


	//   ....[116]....
        /*084c*/ 	.word	0x00009c60
        /*0850*/ 	.word	0x00000002
        /*0854*/ 	.word	0x000000b0
        /*0858*/ 	.short	0x010a
        /*085a*/ 	.byte	0xff
	.zero		1


	//   ....[117]....
        /*085c*/ 	.word	0x00009cb0
        /*0860*/ 	.word	0x00000002
        /*0864*/ 	.word	0x000000a0
        /*0868*/ 	.short	0x010a
        /*086a*/ 	.byte	0xff
	.zero		1


	//   ....[118]....
        /*086c*/ 	.word	0x00009d10
        /*0870*/ 	.word	0x00000000
        /*0874*/ 	.word	0x000000b0
        /*0878*/ 	.short	0x010a
        /*087a*/ 	.byte	0xff
	.zero		1


	//   ....[119]....
        /*087c*/ 	.word	0x00009d60
        /*0880*/ 	.word	0x00000000
        /*0884*/ 	.word	0x000000a0
        /*0888*/ 	.short	0x010a
        /*088a*/ 	.byte	0xff
	.zero		1


	//   ....[120]....
        /*088c*/ 	.word	0x00009dc0
        /*0890*/ 	.word	0x00000003
        /*0894*/ 	.word	0x000000e0
        /*0898*/ 	.short	0x010a
        /*089a*/ 	.byte	0xff
	.zero		1


	//   ....[121]....
        /*089c*/ 	.word	0x00009e20
        /*08a0*/ 	.word	0x00000000
        /*08a4*/ 	.word	0x00000000
        /*08a8*/ 	.short	0x010a
        /*08aa*/ 	.byte	0xff
	.zero		1


	//   ....[122]....
        /*08ac*/ 	.word	0x00009e80
        /*08b0*/ 	.word	0x00000000
        /*08b4*/ 	.word	0x00000000
        /*08b8*/ 	.short	0x010a
        /*08ba*/ 	.byte	0xff
	.zero		1


	//   ....[123]....
        /*08bc*/ 	.word	0x00009ee0
        /*08c0*/ 	.word	0x00000000
        /*08c4*/ 	.word	0x00000000
        /*08c8*/ 	.short	0x010a
        /*08ca*/ 	.byte	0xff
	.zero		1


	//   ....[124]....
        /*08cc*/ 	.word	0x00009f40
        /*08d0*/ 	.word	0x00000000
        /*08d4*/ 	.word	0x00000000
        /*08d8*/ 	.short	0x010a
        /*08da*/ 	.byte	0xff
	.zero		1


	//   ....[125]....
        /*08dc*/ 	.word	0x00009fa0
        /*08e0*/ 	.word	0x00000000
        /*08e4*/ 	.word	0x00000000
        /*08e8*/ 	.short	0x010a
        /*08ea*/ 	.byte	0xff
	.zero		1


	//   ....[126]....
        /*08ec*/ 	.word	0x00009ff0
        /*08f0*/ 	.word	0x0000000c
        /*08f4*/ 	.word	0x000000a0
        /*08f8*/ 	.short	0x010a
        /*08fa*/ 	.byte	0xff
	.zero		1


	//   ....[127]....
        /*08fc*/ 	.word	0x0000a050
        /*0900*/ 	.word	0x00000000
        /*0904*/ 	.word	0x00000098
        /*0908*/ 	.short	0x010a
        /*090a*/ 	.byte	0xff
	.zero		1


	//   ....[128]....
        /*090c*/ 	.word	0x0000a0b0
        /*0910*/ 	.word	0x00000000
        /*0914*/ 	.word	0x00000070
        /*0918*/ 	.short	0x010a
        /*091a*/ 	.byte	0xff
	.zero		1


	//   ....[129]....
        /*091c*/ 	.word	0x0000a110
        /*0920*/ 	.word	0x00000000
        /*0924*/ 	.word	0x00000078
        /*0928*/ 	.short	0x010a
        /*092a*/ 	.byte	0xff
	.zero		1


	//   ....[130]....
        /*092c*/ 	.word	0x0000a170
        /*0930*/ 	.word	0x00000000
        /*0934*/ 	.word	0x00000080
        /*0938*/ 	.short	0x010a
        /*093a*/ 	.byte	0xff
	.zero		1


	//   ....[131]....
        /*093c*/ 	.word	0x0000a1d0
        /*0940*/ 	.word	0x00000000
        /*0944*/ 	.word	0x00000088
        /*0948*/ 	.short	0x010a
        /*094a*/ 	.byte	0xff
	.zero		1


	//   ....[132]....
        /*094c*/ 	.word	0x0000a230
        /*0950*/ 	.word	0x00000000
        /*0954*/ 	.word	0x00000070
        /*0958*/ 	.short	0x010a
        /*095a*/ 	.byte	0xff
	.zero		1


	//   ....[133]....
        /*095c*/ 	.word	0x0000a290
        /*0960*/ 	.word	0x00000000
        /*0964*/ 	.word	0x00000078
        /*0968*/ 	.short	0x010a
        /*096a*/ 	.byte	0xff
	.zero		1


	//   ....[134]....
        /*096c*/ 	.word	0x0000a2f0
        /*0970*/ 	.word	0x00000000
        /*0974*/ 	.word	0x00000080
        /*0978*/ 	.short	0x010a
        /*097a*/ 	.byte	0xff
	.zero		1


	//   ....[135]....
        /*097c*/ 	.word	0x0000a340
        /*0980*/ 	.word	0x00000003
        /*0984*/ 	.word	0x000000a0
        /*0988*/ 	.short	0x010a
        /*098a*/ 	.byte	0xff
	.zero		1


	//   ....[136]....
        /*098c*/ 	.word	0x0000a390
        /*0990*/ 	.word	0x00000002
        /*0994*/ 	.word	0x00000050
        /*0998*/ 	.short	0x010a
        /*099a*/ 	.byte	0xff
	.zero		1


	//   ....[137]....
        /*099c*/ 	.word	0x0000a3e0
        /*09a0*/ 	.word	0x00000047
        /*09a4*/ 	.word	0x000000c0
        /*09a8*/ 	.short	0x010a
        /*09aa*/ 	.byte	0xff
	.zero		1


	//   ....[138]....
        /*09ac*/ 	.word	0x0000a430
        /*09b0*/ 	.word	0x00000070
        /*09b4*/ 	.word	0x00000050
        /*09b8*/ 	.short	0x010a
        /*09ba*/ 	.byte	0xff
	.zero		1


	//   ....[139]....
        /*09bc*/ 	.word	0x0000a480
        /*09c0*/ 	.word	0x00000070
        /*09c4*/ 	.word	0x00000050
        /*09c8*/ 	.short	0x010a
        /*09ca*/ 	.byte	0xff
	.zero		1


	//   ....[140]....
        /*09cc*/ 	.word	0x0000a4d0
        /*09d0*/ 	.word	0x00000066
        /*09d4*/ 	.word	0x00000050
        /*09d8*/ 	.short	0x010a
        /*09da*/ 	.byte	0xff
	.zero		1


	//----- nvinfo : EIATTR_NUM_MBARRIERS
	.align		4
.L_48:
        /*09dc*/ 	.byte	0x03, 0x38
        /*09de*/ 	.short	0x0024


	//----- nvinfo : EIATTR_EXIT_INSTR_OFFSETS
	.align		4
        /*09e0*/ 	.byte	0x04, 0x1c
        /*09e2*/ 	.short	(.L_50 - .L_49)


	//   ....[0]....
.L_49:
        /*09e4*/ 	.word	0x00002b40


	//   ....[1]....
        /*09e8*/ 	.word	0x00003050


	//   ....[2]....
        /*09ec*/ 	.word	0x000030b0


	//   ....[3]....
        /*09f0*/ 	.word	0x00004030


	//   ....[4]....
        /*09f4*/ 	.word	0x000051a0


	//   ....[5]....
        /*09f8*/ 	.word	0x000051e0


	//   ....[6]....
        /*09fc*/ 	.word	0x00009910


	//----- nvinfo : EIATTR_MAX_THREADS
	.align		4
.L_50:
        /*0a00*/ 	.byte	0x04, 0x05
        /*0a02*/ 	.short	(.L_52 - .L_51)
.L_51:
        /*0a04*/ 	.word	0x00000100
        /*0a08*/ 	.word	0x00000001
        /*0a0c*/ 	.word	0x00000001


	//----- nvinfo : EIATTR_CRS_STACK_SIZE
	.align		4
.L_52:
        /*0a10*/ 	.byte	0x04, 0x1e
        /*0a12*/ 	.short	(.L_54 - .L_53)
.L_53:
        /*0a14*/ 	.word	0x00000000


	//----- nvinfo : EIATTR_CBANK_PARAM_SIZE
	.align		4
.L_54:
        /*0a18*/ 	.byte	0x03, 0x19
        /*0a1a*/ 	.short	0x0800


	//----- nvinfo : EIATTR_PARAM_CBANK
	.align		4
        /*0a1c*/ 	.byte	0x04, 0x0a
        /*0a1e*/ 	.short	(.L_56 - .L_55)
	.align		4
.L_55:
        /*0a20*/ 	.word	index@(.nv.constant0._ZN7cutlass13device_kernelINS_4gemm6kernel13GemmUniversalIN4cute5tupleIJiiiiEEENS1_10collective13CollectiveMmaINS1_35MainloopSm100TmaUmmaWarpSpecializedILi5ELi2ELi4ENS5_IJNS4_1CILi2EEESB_NSA_ILi1EEEEEEEENS5_IJNSA_ILi64EEENSA_ILi256EEENSA_ILi128EEEEEENS_12float_e4m3_tENS5_IJlSC_lEEESJ_SK_NS4_8TiledMMAINS4_8MMA_AtomIJNS4_10MMA_TraitsINS4_19SM100_MMA_F8F6F4_SSEJSJ_SJ_fSF_SG_NS4_17integral_constantINS4_4UMMA5MajorELSR_0EEESS_NSP_INSQ_7ScaleInELST_0EEESU_EEEEEENS4_6LayoutINS5_IJSC_SC_SC_EEENS5_IJNSA_ILi0EEESZ_SZ_EEEEENS5_IJNS4_10UnderscoreES12_S12_EEEEENS4_23SM90_TMA_LOAD_MULTICASTENS4_14ComposedLayoutINS4_7SwizzleILi3ELi4ELi3EEENS4_18smem_ptr_flag_bitsILi8EEENSX_INS5_IJNSA_ILi8EEESH_EEENS5_IJSH_SC_EEEEEEEvNS4_8identityES15_S1F_vS1G_EENS_8epilogue10collective18CollectiveEpilogueINS1I_23Sm100TmaWarpSpecializedILi4ELi2ELi32ELb0ELb0EEEJSI_NS5_IJNSX_ISF_SC_EES1N_EEESJ_SK_SJ_SK_NS1I_6fusion15FusionCallbacksIS1M_NS1P_17LinearCombinationISJ_fSJ_fLNS_15FloatRoundStyleE2EEESI_S1O_JEEENS4_5SM1004TMEM4LOAD26SM100_TMEM_LOAD_16dp32b32xENS4_13SM90_TMA_LOADENS16_INS17_ILi2ELi4ELi3EEES1A_NSX_INS5_IJS1B_SF_EEENS5_IJSF_SC_EEEEEEENS4_39AutoVectorizingCopyWithAssumedAlignmentILi128EEENS4_14SM90_TMA_STOREES24_S26_S26_EEEvvEEEEvNT_6ParamsE)
        /*0a24*/ 	.short	0x0380
        /*0a26*/ 	.short	0x0800


	//----- nvinfo : EIATTR_SW_WAR
	.align		4
.L_56:
        /*0a28*/ 	.byte	0x04, 0x36
        /*0a2a*/ 	.short	(.L_58 - .L_57)
.L_57:
        /*0a2c*/ 	.word	0x00000008
.L_58:


//--------------------- .nv.callgraph             --------------------------
	.section	.nv.callgraph,"",@"SHT_CUDA_CALLGRAPH"
	.align	4
	.sectionentsize	8
	.align		4
        /*0000*/ 	.word	0x00000000
	.align		4
        /*0004*/ 	.word	0xffffffff
	.align		4
        /*0008*/ 	.word	index@(_ZN7cutlass13device_kernelINS_4gemm6kernel13GemmUniversalIN4cute5tupleIJiiiiEEENS1_10collective13CollectiveMmaINS1_35MainloopSm100TmaUmmaWarpSpecializedILi5ELi2ELi4ENS5_IJNS4_1CILi2EEESB_NSA_ILi1EEEEEEEENS5_IJNSA_ILi64EEENSA_ILi256EEENSA_ILi128EEEEEENS_12float_e4m3_tENS5_IJlSC_lEEESJ_SK_NS4_8TiledMMAINS4_8MMA_AtomIJNS4_10MMA_TraitsINS4_19SM100_MMA_F8F6F4_SSEJSJ_SJ_fSF_SG_NS4_17integral_constantINS4_4UMMA5MajorELSR_0EEESS_NSP_INSQ_7ScaleInELST_0EEESU_EEEEEENS4_6LayoutINS5_IJSC_SC_SC_EEENS5_IJNSA_ILi0EEESZ_SZ_EEEEENS5_IJNS4_10UnderscoreES12_S12_EEEEENS4_23SM90_TMA_LOAD_MULTICASTENS4_14ComposedLayoutINS4_7SwizzleILi3ELi4ELi3EEENS4_18smem_ptr_flag_bitsILi8EEENSX_INS5_IJNSA_ILi8EEESH_EEENS5_IJSH_SC_EEEEEEEvNS4_8identityES15_S1F_vS1G_EENS_8epilogue10collective18CollectiveEpilogueINS1I_23Sm100TmaWarpSpecializedILi4ELi2ELi32ELb0ELb0EEEJSI_NS5_IJNSX_ISF_SC_EES1N_EEESJ_SK_SJ_SK_NS1I_6fusion15FusionCallbacksIS1M_NS1P_17LinearCombinationISJ_fSJ_fLNS_15FloatRoundStyleE2EEESI_S1O_JEEENS4_5SM1004TMEM4LOAD26SM100_TMEM_LOAD_16dp32b32xENS4_13SM90_TMA_LOADENS16_INS17_ILi2ELi4ELi3EEES1A_NSX_INS5_IJS1B_SF_EEENS5_IJSF_SC_EEEEEEENS4_39AutoVectorizingCopyWithAssumedAlignmentILi128EEENS4_14SM90_TMA_STOREES24_S26_S26_EEEvvEEEEvNT_6ParamsE)
	.align		4
        /*000c*/ 	.word	index@(__assertfail)
	.align		4
        /*0010*/ 	.word	0x00000000
	.align		4
        /*0014*/ 	.word	0xfffffffe
	.align		4
        /*0018*/ 	.word	0x00000000
	.align		4
        /*001c*/ 	.word	0xfffffffd
	.align		4
        /*0020*/ 	.word	0x00000000
	.align		4
        /*0024*/ 	.word	0xfffffffc


//--------------------- .nv.constant4             --------------------------
	.section	.nv.constant4,"a",@progbits
	.align	8
	.align		8
.nv.constant4:
        /*0000*/ 	.dword	__assertfail
	.align		8
        /*0008*/ 	.dword	__unnamed_1
	.align		8
        /*0010*/ 	.dword	__unnamed_2
	.align		8
        /*0018*/ 	.dword	__unnamed_3
	.align		8
        /*0020*/ 	.dword	_ZN40_INTERNAL_88e2d45e_4_k_cu_013d2c1e_318844cuda3std3__45__cpo5beginE
	.align		8
        /*0028*/ 	.dword	_ZN40_INTERNAL_88e2d45e_4_k_cu_013d2c1e_318844cuda3std3__45__cpo3endE
	.align		8
        /*0030*/ 	.dword	_ZN40_INTERNAL_88e2d45e_4_k_cu_013d2c1e_318844cuda3std3__45__cpo6cbeginE
	.align		8
        /*0038*/ 	.dword	_ZN40_INTERNAL_88e2d45e_4_k_cu_013d2c1e_318844cuda3std3__45__cpo4cendE
	.align		8
        /*0040*/ 	.dword	_ZN40_INTERNAL_88e2d45e_4_k_cu_013d2c1e_318844cuda3std3__442_GLOBAL__N__88e2d45e_4_k_cu_013d2c1e_318846ignoreE
	.align		8
        /*0048*/ 	.dword	_ZN40_INTERNAL_88e2d45e_4_k_cu_013d2c1e_318844cuda3std3__419piecewise_constructE
	.align		8
        /*0050*/ 	.dword	_ZN40_INTERNAL_88e2d45e_4_k_cu_013d2c1e_318844cuda3std3__48in_placeE
	.align		8
        /*0058*/ 	.dword	_ZN40_INTERNAL_88e2d45e_4_k_cu_013d2c1e_318844cuda3std6ranges3__45__cpo4swapE
	.align		8
        /*0060*/ 	.dword	_ZN40_INTERNAL_88e2d45e_4_k_cu_013d2c1e_318844cuda3std6ranges3__45__cpo9iter_moveE
	.align		8
        /*0068*/ 	.dword	_ZN40_INTERNAL_88e2d45e_4_k_cu_013d2c1e_318844cute7productE
	.align		8
        /*0070*/ 	.dword	_ZN40_INTERNAL_88e2d45e_4_k_cu_013d2c1e_318844cute1_E
	.align		8
        /*0078*/ 	.dword	$str$25
	.align		8
        /*0080*/ 	.dword	$str$26
	.align		8
        /*0088*/ 	.dword	$str$27
	.align		8
        /*0090*/ 	.dword	$str$28


//--------------------- .text._ZN7cutlass13device_kernelINS_4gemm6kernel13GemmUniversalIN4cute5tupleIJiiiiEEENS1_10collective13CollectiveMmaINS1_35MainloopSm100TmaUmmaWarpSpecializedILi5ELi2ELi4ENS5_IJNS4_1CILi2EEESB_NSA_ILi1EEEEEEEENS5_IJNSA_ILi64EEENSA_ILi256EEENSA_ILi128EEEEEENS_12float_e4m3_tENS5_IJlSC_lEEESJ_SK_NS4_8TiledMMAINS4_8MMA_AtomIJNS4_10MMA_TraitsINS4_19SM100_MMA_F8F6F4_SSEJSJ_SJ_fSF_SG_NS4_17integral_constantINS4_4UMMA5MajorELSR_0EEESS_NSP_INSQ_7ScaleInELST_0EEESU_EEEEEENS4_6LayoutINS5_IJSC_SC_SC_EEENS5_IJNSA_ILi0EEESZ_SZ_EEEEENS5_IJNS4_10UnderscoreES12_S12_EEEEENS4_23SM90_TMA_LOAD_MULTICASTENS4_14ComposedLayoutINS4_7SwizzleILi3ELi4ELi3EEENS4_18smem_ptr_flag_bitsILi8EEENSX_INS5_IJNSA_ILi8EEESH_EEENS5_IJSH_SC_EEEEEEEvNS4_8identityES15_S1F_vS1G_EENS_8epilogue10collective18CollectiveEpilogueINS1I_23Sm100TmaWarpSpecializedILi4ELi2ELi32ELb0ELb0EEEJSI_NS5_IJNSX_ISF_SC_EES1N_EEESJ_SK_SJ_SK_NS1I_6fusion15FusionCallbacksIS1M_NS1P_17LinearCombinationISJ_fSJ_fLNS_15FloatRoundStyleE2EEESI_S1O_JEEENS4_5SM1004TMEM4LOAD26SM100_TMEM_LOAD_16dp32b32xENS4_13SM90_TMA_LOADENS16_INS17_ILi2ELi4ELi3EEES1A_NSX_INS5_IJS1B_SF_EEENS5_IJSF_SC_EEEEEEENS4_39AutoVectorizingCopyWithAssumedAlignmentILi128EEENS4_14SM90_TMA_STOREES24_S26_S26_EEEvvEEEEvNT_6ParamsE --------------------------
	.section	.text._ZN7cutlass13device_kernelINS_4gemm6kernel13GemmUniversalIN4cute5tupleIJiiiiEEENS1_10collective13CollectiveMmaINS1_35MainloopSm100TmaUmmaWarpSpecializedILi5ELi2ELi4ENS5_IJNS4_1CILi2EEESB_NSA_ILi1EEEEEEEENS5_IJNSA_ILi64EEENSA_ILi256EEENSA_ILi128EEEEEENS_12float_e4m3_tENS5_IJlSC_lEEESJ_SK_NS4_8TiledMMAINS4_8MMA_AtomIJNS4_10MMA_TraitsINS4_19SM100_MMA_F8F6F4_SSEJSJ_SJ_fSF_SG_NS4_17integral_constantINS4_4UMMA5MajorELSR_0EEESS_NSP_INSQ_7ScaleInELST_0EEESU_EEEEEENS4_6LayoutINS5_IJSC_SC_SC_EEENS5_IJNSA_ILi0EEESZ_SZ_EEEEENS5_IJNS4_10UnderscoreES12_S12_EEEEENS4_23SM90_TMA_LOAD_MULTICASTENS4_14ComposedLayoutINS4_7SwizzleILi3ELi4ELi3EEENS4_18smem_ptr_flag_bitsILi8EEENSX_INS5_IJNSA_ILi8EEESH_EEENS5_IJSH_SC_EEEEEEEvNS4_8identityES15_S1F_vS1G_EENS_8epilogue10collective18CollectiveEpilogueINS1I_23Sm100TmaWarpSpecializedILi4ELi2ELi32ELb0ELb0EEEJSI_NS5_IJNSX_ISF_SC_EES1N_EEESJ_SK_SJ_SK_NS1I_6fusion15FusionCallbacksIS1M_NS1P_17LinearCombinationISJ_fSJ_fLNS_15FloatRoundStyleE2EEESI_S1O_JEEENS4_5SM1004TMEM4LOAD26SM100_TMEM_LOAD_16dp32b32xENS4_13SM90_TMA_LOADENS16_INS17_ILi2ELi4ELi3EEES1A_NSX_INS5_IJS1B_SF_EEENS5_IJSF_SC_EEEEEEENS4_39AutoVectorizingCopyWithAssumedAlignmentILi128EEENS4_14SM90_TMA_STOREES24_S26_S26_EEEvvEEEEvNT_6ParamsE,"ax",@progbits
	.align	128
.text._ZN7cutlass13device_kernelINS_4gemm6kernel13GemmUniversalIN4cute5tupleIJiiiiEEENS1_10collective13CollectiveMmaINS1_35MainloopSm100TmaUmmaWarpSpecializedILi5ELi2ELi4ENS5_IJNS4_1CILi2EEESB_NSA_ILi1EEEEEEEENS5_IJNSA_ILi64EEENSA_ILi256EEENSA_ILi128EEEEEENS_12float_e4m3_tENS5_IJlSC_lEEESJ_SK_NS4_8TiledMMAINS4_8MMA_AtomIJNS4_10MMA_TraitsINS4_19SM100_MMA_F8F6F4_SSEJSJ_SJ_fSF_SG_NS4_17integral_constantINS4_4UMMA5MajorELSR_0EEESS_NSP_INSQ_7ScaleInELST_0EEESU_EEEEEENS4_6LayoutINS5_IJSC_SC_SC_EEENS5_IJNSA_ILi0EEESZ_SZ_EEEEENS5_IJNS4_10UnderscoreES12_S12_EEEEENS4_23SM90_TMA_LOAD_MULTICASTENS4_14ComposedLayoutINS4_7SwizzleILi3ELi4ELi3EEENS4_18smem_ptr_flag_bitsILi8EEENSX_INS5_IJNSA_ILi8EEESH_EEENS5_IJSH_SC_EEEEEEEvNS4_8identityES15_S1F_vS1G_EENS_8epilogue10collective18CollectiveEpilogueINS1I_23Sm100TmaWarpSpecializedILi4ELi2ELi32ELb0ELb0EEEJSI_NS5_IJNSX_ISF_SC_EES1N_EEESJ_SK_SJ_SK_NS1I_6fusion15FusionCallbacksIS1M_NS1P_17LinearCombinationISJ_fSJ_fLNS_15FloatRoundStyleE2EEESI_S1O_JEEENS4_5SM1004TMEM4LOAD26SM100_TMEM_LOAD_16dp32b32xENS4_13SM90_TMA_LOADENS16_INS17_ILi2ELi4ELi3EEES1A_NSX_INS5_IJS1B_SF_EEENS5_IJSF_SC_EEEEEEENS4_39AutoVectorizingCopyWithAssumedAlignmentILi128EEENS4_14SM90_TMA_STOREES24_S26_S26_EEEvvEEEEvNT_6ParamsE:
        .type           _ZN7cutlass13device_kernelINS_4gemm6kernel13GemmUniversalIN4cute5tupleIJiiiiEEENS1_10collective13CollectiveMmaINS1_35MainloopSm100TmaUmmaWarpSpecializedILi5ELi2ELi4ENS5_IJNS4_1CILi2EEESB_NSA_ILi1EEEEEEEENS5_IJNSA_ILi64EEENSA_ILi256EEENSA_ILi128EEEEEENS_12float_e4m3_tENS5_IJlSC_lEEESJ_SK_NS4_8TiledMMAINS4_8MMA_AtomIJNS4_10MMA_TraitsINS4_19SM100_MMA_F8F6F4_SSEJSJ_SJ_fSF_SG_NS4_17integral_constantINS4_4UMMA5MajorELSR_0EEESS_NSP_INSQ_7ScaleInELST_0EEESU_EEEEEENS4_6LayoutINS5_IJSC_SC_SC_EEENS5_IJNSA_ILi0EEESZ_SZ_EEEEENS5_IJNS4_10UnderscoreES12_S12_EEEEENS4_23SM90_TMA_LOAD_MULTICASTENS4_14ComposedLayoutINS4_7SwizzleILi3ELi4ELi3EEENS4_18smem_ptr_flag_bitsILi8EEENSX_INS5_IJNSA_ILi8EEESH_EEENS5_IJSH_SC_EEEEEEEvNS4_8identityES15_S1F_vS1G_EENS_8epilogue10collective18CollectiveEpilogueINS1I_23Sm100TmaWarpSpecializedILi4ELi2ELi32ELb0ELb0EEEJSI_NS5_IJNSX_ISF_SC_EES1N_EEESJ_SK_SJ_SK_NS1I_6fusion15FusionCallbacksIS1M_NS1P_17LinearCombinationISJ_fSJ_fLNS_15FloatRoundStyleE2EEESI_S1O_JEEENS4_5SM1004TMEM4LOAD26SM100_TMEM_LOAD_16dp32b32xENS4_13SM90_TMA_LOADENS16_INS17_ILi2ELi4ELi3EEES1A_NSX_INS5_IJS1B_SF_EEENS5_IJSF_SC_EEEEEEENS4_39AutoVectorizingCopyWithAssumedAlignmentILi128EEENS4_14SM90_TMA_STOREES24_S26_S26_EEEvvEEEEvNT_6ParamsE,@function
        .size           _ZN7cutlass13device_kernelINS_4gemm6kernel13GemmUniversalIN4cute5tupleIJiiiiEEENS1_10collective13CollectiveMmaINS1_35MainloopSm100TmaUmmaWarpSpecializedILi5ELi2ELi4ENS5_IJNS4_1CILi2EEESB_NSA_ILi1EEEEEEEENS5_IJNSA_ILi64EEENSA_ILi256EEENSA_ILi128EEEEEENS_12float_e4m3_tENS5_IJlSC_lEEESJ_SK_NS4_8TiledMMAINS4_8MMA_AtomIJNS4_10MMA_TraitsINS4_19SM100_MMA_F8F6F4_SSEJSJ_SJ_fSF_SG_NS4_17integral_constantINS4_4UMMA5MajorELSR_0EEESS_NSP_INSQ_7ScaleInELST_0EEESU_EEEEEENS4_6LayoutINS5_IJSC_SC_SC_EEENS5_IJNSA_ILi0EEESZ_SZ_EEEEENS5_IJNS4_10UnderscoreES12_S12_EEEEENS4_23SM90_TMA_LOAD_MULTICASTENS4_14ComposedLayoutINS4_7SwizzleILi3ELi4ELi3EEENS4_18smem_ptr_flag_bitsILi8EEENSX_INS5_IJNSA_ILi8EEESH_EEENS5_IJSH_SC_EEEEEEEvNS4_8identityES15_S1F_vS1G_EENS_8epilogue10collective18CollectiveEpilogueINS1I_23Sm100TmaWarpSpecializedILi4ELi2ELi32ELb0ELb0EEEJSI_NS5_IJNSX_ISF_SC_EES1N_EEESJ_SK_SJ_SK_NS1I_6fusion15FusionCallbacksIS1M_NS1P_17LinearCombinationISJ_fSJ_fLNS_15FloatRoundStyleE2EEESI_S1O_JEEENS4_5SM1004TMEM4LOAD26SM100_TMEM_LOAD_16dp32b32xENS4_13SM90_TMA_LOADENS16_INS17_ILi2ELi4ELi3EEES1A_NSX_INS5_IJS1B_SF_EEENS5_IJSF_SC_EEEEEEENS4_39AutoVectorizingCopyWithAssumedAlignmentILi128EEENS4_14SM90_TMA_STOREES24_S26_S26_EEEvvEEEEvNT_6ParamsE,(.L_x_180 - _ZN7cutlass13device_kernelINS_4gemm6kernel13GemmUniversalIN4cute5tupleIJiiiiEEENS1_10collective13CollectiveMmaINS1_35MainloopSm100TmaUmmaWarpSpecializedILi5ELi2ELi4ENS5_IJNS4_1CILi2EEESB_NSA_ILi1EEEEEEEENS5_IJNSA_ILi64EEENSA_ILi256EEENSA_ILi128EEEEEENS_12float_e4m3_tENS5_IJlSC_lEEESJ_SK_NS4_8TiledMMAINS4_8MMA_AtomIJNS4_10MMA_TraitsINS4_19SM100_MMA_F8F6F4_SSEJSJ_SJ_fSF_SG_NS4_17integral_constantINS4_4UMMA5MajorELSR_0EEESS_NSP_INSQ_7ScaleInELST_0EEESU_EEEEEENS4_6LayoutINS5_IJSC_SC_SC_EEENS5_IJNSA_ILi0EEESZ_SZ_EEEEENS5_IJNS4_10UnderscoreES12_S12_EEEEENS4_23SM90_TMA_LOAD_MULTICASTENS4_14ComposedLayoutINS4_7SwizzleILi3ELi4ELi3EEENS4_18smem_ptr_flag_bitsILi8EEENSX_INS5_IJNSA_ILi8EEESH_EEENS5_IJSH_SC_EEEEEEEvNS4_8identityES15_S1F_vS1G_EENS_8epilogue10collective18CollectiveEpilogueINS1I_23Sm100TmaWarpSpecializedILi4ELi2ELi32ELb0ELb0EEEJSI_NS5_IJNSX_ISF_SC_EES1N_EEESJ_SK_SJ_SK_NS1I_6fusion15FusionCallbacksIS1M_NS1P_17LinearCombinationISJ_fSJ_fLNS_15FloatRoundStyleE2EEESI_S1O_JEEENS4_5SM1004TMEM4LOAD26SM100_TMEM_LOAD_16dp32b32xENS4_13SM90_TMA_LOADENS16_INS17_ILi2ELi4ELi3EEES1A_NSX_INS5_IJS1B_SF_EEENS5_IJSF_SC_EEEEEEENS4_39AutoVectorizingCopyWithAssumedAlignmentILi128EEENS4_14SM90_TMA_STOREES24_S26_S26_EEEvvEEEEvNT_6ParamsE)
        .other          _ZN7cutlass13device_kernelINS_4gemm6kernel13GemmUniversalIN4cute5tupleIJiiiiEEENS1_10collective13CollectiveMmaINS1_35MainloopSm100TmaUmmaWarpSpecializedILi5ELi2ELi4ENS5_IJNS4_1CILi2EEESB_NSA_ILi1EEEEEEEENS5_IJNSA_ILi64EEENSA_ILi256EEENSA_ILi128EEEEEENS_12float_e4m3_tENS5_IJlSC_lEEESJ_SK_NS4_8TiledMMAINS4_8MMA_AtomIJNS4_10MMA_TraitsINS4_19SM100_MMA_F8F6F4_SSEJSJ_SJ_fSF_SG_NS4_17integral_constantINS4_4UMMA5MajorELSR_0EEESS_NSP_INSQ_7ScaleInELST_0EEESU_EEEEEENS4_6LayoutINS5_IJSC_SC_SC_EEENS5_IJNSA_ILi0EEESZ_SZ_EEEEENS5_IJNS4_10UnderscoreES12_S12_EEEEENS4_23SM90_TMA_LOAD_MULTICASTENS4_14ComposedLayoutINS4_7SwizzleILi3ELi4ELi3EEENS4_18smem_ptr_flag_bitsILi8EEENSX_INS5_IJNSA_ILi8EEESH_EEENS5_IJSH_SC_EEEEEEEvNS4_8identityES15_S1F_vS1G_EENS_8epilogue10collective18CollectiveEpilogueINS1I_23Sm100TmaWarpSpecializedILi4ELi2ELi32ELb0ELb0EEEJSI_NS5_IJNSX_ISF_SC_EES1N_EEESJ_SK_SJ_SK_NS1I_6fusion15FusionCallbacksIS1M_NS1P_17LinearCombinationISJ_fSJ_fLNS_15FloatRoundStyleE2EEESI_S1O_JEEENS4_5SM1004TMEM4LOAD26SM100_TMEM_LOAD_16dp32b32xENS4_13SM90_TMA_LOADENS16_INS17_ILi2ELi4ELi3EEES1A_NSX_INS5_IJS1B_SF_EEENS5_IJSF_SC_EEEEEEENS4_39AutoVectorizingCopyWithAssumedAlignmentILi128EEENS4_14SM90_TMA_STOREES24_S26_S26_EEEvvEEEEvNT_6ParamsE,@"STO_CUDA_ENTRY STV_DEFAULT"
_ZN7cutlass13device_kernelINS_4gemm6kernel13GemmUniversalIN4cute5tupleIJiiiiEEENS1_10collective13CollectiveMmaINS1_35MainloopSm100TmaUmmaWarpSpecializedILi5ELi2ELi4ENS5_IJNS4_1CILi2EEESB_NSA_ILi1EEEEEEEENS5_IJNSA_ILi64EEENSA_ILi256EEENSA_ILi128EEEEEENS_12float_e4m3_tENS5_IJlSC_lEEESJ_SK_NS4_8TiledMMAINS4_8MMA_AtomIJNS4_10MMA_TraitsINS4_19SM100_MMA_F8F6F4_SSEJSJ_SJ_fSF_SG_NS4_17integral_constantINS4_4UMMA5MajorELSR_0EEESS_NSP_INSQ_7ScaleInELST_0EEESU_EEEEEENS4_6LayoutINS5_IJSC_SC_SC_EEENS5_IJNSA_ILi0EEESZ_SZ_EEEEENS5_IJNS4_10UnderscoreES12_S12_EEEEENS4_23SM90_TMA_LOAD_MULTICASTENS4_14ComposedLayoutINS4_7SwizzleILi3ELi4ELi3EEENS4_18smem_ptr_flag_bitsILi8EEENSX_INS5_IJNSA_ILi8EEESH_EEENS5_IJSH_SC_EEEEEEEvNS4_8identityES15_S1F_vS1G_EENS_8epilogue10collective18CollectiveEpilogueINS1I_23Sm100TmaWarpSpecializedILi4ELi2ELi32ELb0ELb0EEEJSI_NS5_IJNSX_ISF_SC_EES1N_EEESJ_SK_SJ_SK_NS1I_6fusion15FusionCallbacksIS1M_NS1P_17LinearCombinationISJ_fSJ_fLNS_15FloatRoundStyleE2EEESI_S1O_JEEENS4_5SM1004TMEM4LOAD26SM100_TMEM_LOAD_16dp32b32xENS4_13SM90_TMA_LOADENS16_INS17_ILi2ELi4ELi3EEES1A_NSX_INS5_IJS1B_SF_EEENS5_IJSF_SC_EEEEEEENS4_39AutoVectorizingCopyWithAssumedAlignmentILi128EEENS4_14SM90_TMA_STOREES24_S26_S26_EEEvvEEEEvNT_6ParamsE:
[----:B------:R-:W1:Y:S01]  /*0000*/  LDC R1, c[0x0][0x37c] ;  /* 0x0000df00ff017b82 */ /* 0x000e620000000800 */
[----:B------:R-:W2:Y:S01]  /*0010*/  S2R R95, SR_TID.X ;  /* 0x00000000005f7919 */ /* 0x000ea20000002100 */
[----:B------:R-:W3:Y:S01]  /*0020*/  LDCU.64 UR8, c[0x0][0x890] ;  /* 0x00011200ff0877ac */ /* 0x000ee20008000a00 */
[----:B------:R-:W-:Y:S02]  /*0030*/  PRMT R85, RZ, 0x7610, R85 ;  /* 0x00007610ff557816 */ /* 0x000fe40000000055 */
[----:B------:R-:W-:Y:S01]  /*0040*/  ELECT P3, URZ, PT ;  /* 0x0000000000ff782f */ /* 0x000fe20003860000 */
[----:B---3--:R-:W-:-:S04]  /*0050*/  UISETP.NE.U32.AND UP0, UPT, UR8, URZ, UPT ;  /* 0x000000ff0800728c */ /* 0x008fc8000bf05070 */
[----:B------:R-:W-:Y:S01]  /*0060*/  UISETP.NE.AND.EX UP0, UPT, UR9, URZ, UPT, UP0 ;  /* 0x000000ff0900728c */ /* 0x000fe2000bf05300 */
[----:B--2---:R-:W-:-:S05]  /*0070*/  SHF.R.U32.HI R86, RZ, 0x5, R95 ;  /* 0x00000005ff567819 */ /* 0x004fca000001165f */
[----:B------:R-:W2:Y:S02]  /*0080*/  SHFL.IDX PT, R0, R86, RZ, 0x1f ;  /* 0x00001fff56007589 */ /* 0x000ea400000e0000 */
[----:B--2---:R-:W-:Y:S01]  /*0090*/  R2UR UR17, R0 ;  /* 0x00000000001172ca */ /* 0x004fe200000e0000 */
[----:B-1----:R-:W-:-:S14]  /*00a0*/  BRA.U UP0, `(.L_x_0) ;  /* 0x0000000100307547 */ /* 0x002fdc000b800000 */
[----:B------:R-:W1:Y:S02]  /*00b0*/  LDCU.64 UR4, c[0x0][0x888] ;  /* 0x00011100ff0477ac */ /* 0x000e640008000a00 */
[----:B-1----:R-:W-:-:S04]  /*00c0*/  UISETP.NE.U32.AND UP0, UPT, UR4, URZ, UPT ;  /* 0x000000ff0400728c */ /* 0x002fc8000bf05070 */
[----:B------:R-:W-:-:S09]  /*00d0*/  UISETP.NE.AND.EX UP0, UPT, UR5, URZ, UPT, UP0 ;  /* 0x000000ff0500728c */ /* 0x000fd2000bf05300 */
[----:B------:R-:W-:Y:S05]  /*00e0*/  BRA.U !UP0, `(.L_x_1) ;  /* 0x0000000108147547 */ /* 0x000fea000b800000 */
[----:B------:R-:W1:Y:S01]  /*00f0*/  LDC.64 R2, c[0x0][0x888] ;  /* 0x00022200ff027b82 */ /* 0x000e620000000a00 */
[----:B------:R-:W1:Y:S02]  /*0100*/  LDCU.64 UR4, c[0x0][0x358] ;  /* 0x00006b00ff0477ac */ /* 0x000e640008000a00 */
[----:B-1----:R1:W5:Y:S01]  /*0110*/  LDG.E R41, desc[UR4][R2.64] ;  /* 0x0000000402297981 */ /* 0x002362000c1e1900 */
[----:B------:R-:W-:Y:S01]  /*0120*/  HFMA2 R85, -RZ, RZ, 0, 5.9604644775390625e-08 ;  /* 0x00000001ff557431 */ /* 0x000fe200000001ff */
[----:B------:R-:W-:Y:S05]  /*0130*/  BRA `(.L_x_0) ;  /* 0x00000000000c7947 */ /* 0x000fea0003800000 */
.L_x_1:
[----:B------:R-:W1:Y:S01]  /*0140*/  LDCU UR4, c[0x0][0x880] ;  /* 0x00011000ff0477ac */ /* 0x000e620008000800 */
[----:B------:R-:W-:Y:S01]  /*0150*/  HFMA2 R85, -RZ, RZ, 0, 5.9604644775390625e-08 ;  /* 0x00000001ff557431 */ /* 0x000fe200000001ff */
[----:B-1----:R-:W-:-:S07]  /*0160*/  MOV R41, UR4 ;  /* 0x0000000400297c02 */ /* 0x002fce0008000f00 */
.L_x_0:
[----:B------:R-:W2:Y:S02]  /*0170*/  LDCU.64 UR4, c[0x0][0x8b0] ;  /* 0x00011600ff0477ac */ /* 0x000ea40008000a00 */
[----:B--2---:R-:W-:-:S04]  /*0180*/  UISETP.NE.U32.AND UP0, UPT, UR4, URZ, UPT ;  /* 0x000000ff0400728c */ /* 0x004fc8000bf05070 */
[----:B------:R-:W-:-:S09]  /*0190*/  UISETP.NE.AND.EX UP0, UPT, UR5, URZ, UPT, UP0 ;  /* 0x000000ff0500728c */ /* 0x000fd2000bf05300 */
[----:B------:R-:W-:Y:S05]  /*01a0*/  BRA.U UP0, `(.L_x_2) ;  /* 0x0000000100287547 */ /* 0x000fea000b800000 */
[----:B------:R-:W2:Y:S02]  /*01b0*/  LDCU.64 UR4, c[0x0][0x8a8] ;  /* 0x00011500ff0477ac */ /* 0x000ea40008000a00 */
[----:B--2---:R-:W-:-:S04]  /*01c0*/  UISETP.NE.U32.AND UP0, UPT, UR4, URZ, UPT ;  /* 0x000000ff0400728c */ /* 0x004fc8000bf05070 */
[----:B------:R-:W-:-:S09]  /*01d0*/  UISETP.NE.AND.EX UP0, UPT, UR5, URZ, UPT, UP0 ;  /* 0x000000ff0500728c */ /* 0x000fd2000bf05300 */
[----:B------:R-:W-:Y:S05]  /*01e0*/  BRA.U !UP0, `(.L_x_3) ;  /* 0x0000000108107547 */ /* 0x000fea000b800000 */
[----:B------:R-:W2:Y:S01]  /*01f0*/  LDC.64 R38, c[0x0][0x8a8] ;  /* 0x00022a00ff267b82 */ /* 0x000ea20000000a00 */
[----:B------:R-:W2:Y:S02]  /*0200*/  LDCU.64 UR4, c[0x0][0x358] ;  /* 0x00006b00ff0477ac */ /* 0x000ea40008000a00 */
[----:B--2---:R2:W5:Y:S01]  /*0210*/  LDG.E R38, desc[UR4][R38.64] ;  /* 0x0000000426267981 */ /* 0x004562000c1e1900 */
[----:B------:R-:W-:Y:S05]  /*0220*/  BRA `(.L_x_2) ;  /* 0x0000000000087947 */ /* 0x000fea0003800000 */
.L_x_3:
[----:B------:R-:W2:Y:S02]  /*0230*/  LDCU UR4, c[0x0][0x8a0] ;  /* 0x00011400ff0477ac */ /* 0x000ea40008000800 */
[----:B--2---:R-:W-:Y:S02]  /*0240*/  MOV R38, UR4 ;  /* 0x0000000400267c02 */ /* 0x004fe40008000f00 */
.L_x_2:
[----:B------:R-:W-:Y:S01]  /*0250*/  IMAD.U32 R0, RZ, RZ, UR17 ;  /* 0x00000011ff007e24 */ /* 0x000fe2000f8e00ff */
[----:B------:R-:W-:Y:S04]  /*0260*/  BSSY.RECONVERGENT B0, `(.L_x_4) ;  /* 0x000000c000007945 */ /* 0x000fe80003800200 */
[C---:B------:R-:W-:Y:S02]  /*0270*/  ISETP.NE.OR P1, PT, R0.reuse, 0x1, !P3 ;  /* 0x000000010000780c */ /* 0x040fe40005f25670 */
[----:B------:R-:W-:-:S11]  /*0280*/  ISETP.NE.OR P0, PT, R0, 0x3, !P3 ;  /* 0x000000030000780c */ /* 0x000fd60005f05670 */
[----:B------:R-:W-:Y:S05]  /*0290*/  @P1 BRA `(.L_x_5) ;  /* 0x0000000000201947 */ /* 0x000fea0003800000 */
[----:B------:R-:W3:Y:S02]  /*02a0*/  LDCU.64 UR4, c[0x0][0x348] ;  /* 0x00006900ff0477ac */ /* 0x000ee40008000a00 */
[----:B---3--:R-:W-:Y:S02]  /*02b0*/  UIADD3 UR6, UP1, UPT, UR4, 0x80, URZ ;  /* 0x0000008004067890 */ /* 0x008fe4000ff3e0ff */
[----:B------:R-:W-:Y:S02]  /*02c0*/  UIADD3 UR4, UP0, UPT, UR4, 0x180, URZ ;  /* 0x0000018004047890 */ /* 0x000fe4000ff1e0ff */
[----:B------:R-:W-:Y:S02]  /*02d0*/  UIADD3.X UR7, UPT, UPT, URZ, UR5, URZ, UP1, !UPT ;  /* 0x00000005ff077290 */ /* 0x000fe40008ffe4ff */
[----:B------:R-:W-:-:S07]  /*02e0*/  UIADD3.X UR5, UPT, UPT, URZ, UR5, URZ, UP0, !UPT ;  /* 0x00000005ff057290 */ /* 0x000fce00087fe4ff */
[----:B------:R3:W-:Y:S02]  /*02f0*/  UTMACCTL.PF [UR6] ;  /* 0x00000000060079b9 */ /* 0x0007e40008040000 */
[----:B------:R3:W-:Y:S02]  /*0300*/  UTMACCTL.PF [UR4] ;  /* 0x00000000040079b9 */ /* 0x0007e40008040000 */
[----:B---3--:R-:W-:Y:S01]  /*0310*/  NOP ;  /* 0x0000000000007918 */ /* 0x008fe20000000000 */
.L_x_5:
[----:B------:R-:W-:Y:S05]  /*0320*/  BSYNC.RECONVERGENT B0 ;  /* 0x0000000000007941 */ /* 0x000fea0003800200 */
.L_x_4:
[----:B------:R-:W-:Y:S04]  /*0330*/  BSSY.RECONVERGENT B0, `(.L_x_6) ;  /* 0x000000a000007945 */ /* 0x000fe80003800200 */
        /* <DEDUP_REMOVED lines=9> */
.L_x_7:
[----:B------:R-:W-:Y:S05]  /*03d0*/  BSYNC.RECONVERGENT B0 ;  /* 0x0000000000007941 */ /* 0x000fea0003800200 */
.L_x_6:
[----:B------:R-:W3:Y:S01]  /*03e0*/  LDCU.64 UR4, c[0x0][0x888] ;  /* 0x00011100ff0477ac */ /* 0x000ee20008000a00 */
[----:B------:R-:W-:Y:S02]  /*03f0*/  UISETP.EQ.U32.AND UP1, UPT, UR8, URZ, UPT ;  /* 0x000000ff0800728c */ /* 0x000fe4000bf22070 */
[----:B------:R-:W-:Y:S02]  /*0400*/  UPLOP3.LUT UP3, UPT, UPT, UPT, UPT, 0x80, 0x8 ;  /* 0x000000000008789c */ /* 0x000fe40003f6f070 */
[----:B---3--:R-:W-:-:S04]  /*0410*/  UISETP.NE.U32.AND UP0, UPT, UR4, URZ, UPT ;  /* 0x000000ff0400728c */ /* 0x008fc8000bf05070 */
[----:B------:R-:W-:-:S04]  /*0420*/  UISETP.NE.AND.EX UP0, UPT, UR5, URZ, UPT, UP0 ;  /* 0x000000ff0500728c */ /* 0x000fc8000bf05300 */
[----:B------:R-:W-:-:S04]  /*0430*/  UISETP.EQ.OR.EX UP2, UPT, UR9, URZ, !UP0, UP1 ;  /* 0x000000ff0900728c */ /* 0x000fc8000c742710 */
[----:B------:R-:W-:-:S06]  /*0440*/  UP2UR UR4, UPR, URZ, 0x4 ;  /* 0x00000004ff047883 */ /* 0x000fcc0008000000 */
[----:B------:R-:W-:Y:S01]  /*0450*/  MOV R88, UR4 ;  /* 0x0000000400587c02 */ /* 0x000fe20008000f00 */
[----:B------:R-:W-:Y:S06]  /*0460*/  BRA.U !UP2, `(.L_x_8) ;  /* 0x000000010a207547 */ /* 0x000fec000b800000 */
[----:B------:R-:W-:Y:S01]  /*0470*/  UISETP.NE.U32.AND UP1, UPT, UR8, URZ, UPT ;  /* 0x000000ff0800728c */ /* 0x000fe2000bf25070 */
[----:B-----5:R-:W-:Y:S01]  /*0480*/  FSETP.NEU.AND P0, PT, R41, RZ, PT ;  /* 0x000000ff2900720b */ /* 0x020fe20003f0d000 */
[----:B------:R-:W-:Y:S02]  /*0490*/  USEL UR4, URZ, 0xffffffff, UP0 ;  /* 0xffffffffff047887 */ /* 0x000fe40008000000 */
[----:B------:R-:W-:-:S10]  /*04a0*/  UISETP.NE.AND.EX UP1, UPT, UR9, URZ, UPT, UP1 ;  /* 0x000000ff0900728c */ /* 0x000fd4000bf25310 */
[----:B------:R-:W-:Y:S01]  /*04b0*/  VOTEU.ANY UP0, P0 ;  /* 0x0000000000ff7886 */ /* 0x000fe20000000100 */
[----:B------:R-:W-:-:S04]  /*04c0*/  @!UP1 USEL UR4, URZ, 0xffffffff, UP0 ;  /* 0xffffffffff049887 */ /* 0x000fc80008000000 */
[----:B------:R-:W-:-:S04]  /*04d0*/  ULOP3.LUT UR4, UR4, 0x1, URZ, 0xc0, !UPT ;  /* 0x0000000104047892 */ /* 0x000fc8000f8ec0ff */
[----:B------:R-:W-:-:S11]  /*04e0*/  UISETP.NE.U32.AND UP3, UPT, UR4, 0x1, UPT ;  /* 0x000000010400788c */ /* 0x000fd6000bf65070 */
.L_x_8:
[----:B-1----:R-:W1:Y:S01]  /*04f0*/  SHFL.IDX PT, R2, R86, RZ, 0x1f ;  /* 0x00001fff56027589 */ /* 0x002e6200000e0000 */
[----:B------:R-:W-:-:S04]  /*0500*/  UISETP.NE.AND UP0, UPT, UR17, 0x2, UPT ;  /* 0x000000021100788c */ /* 0x000fc8000bf05270 */
[----:B------:R-:W-:Y:S01]  /*0510*/  USEL UR48, URZ, 0x1, UP0 ;  /* 0x00000001ff307887 */ /* 0x000fe20008000000 */
[----:B-1----:R-:W-:-:S13]  /*0520*/  ISETP.NE.AND P0, PT, R2, RZ, PT ;  /* 0x000000ff0200720c */ /* 0x002fda0003f05270 */
[----:B------:R-:W-:Y:S05]  /*0530*/  @P0 BRA `(.L_x_9) ;  /* 0x0000000000600947 */ /* 0x000fea0003800000 */
[----:B------:R-:W1:Y:S01]  /*0540*/  S2UR UR4, SR_CgaCtaId ;  /* 0x00000000000479c3 */ /* 0x000e620000008800 */
[----:B------:R-:W-:Y:S01]  /*0550*/  UMOV UR5, 0x400 ;  /* 0x0000040000057882 */ /* 0x000fe20000000000 */
[----:B------:R-:W-:Y:S01]  /*0560*/  UMOV UR8, 0x1 ;  /* 0x0000000100087882 */ /* 0x000fe20000000000 */
[----:B------:R-:W-:Y:S01]  /*0570*/  UMOV UR6, 0x3 ;  /* 0x0000000300067882 */ /* 0x000fe20000000000 */
[----:B------:R-:W-:-:S04]  /*0580*/  UIADD3 UR8, UPT, UPT, -UR8, 0x100000, URZ ;  /* 0x0010000008087890 */ /* 0x000fc8000fffe1ff */
[----:B------:R-:W-:Y:S02]  /*0590*/  USHF.L.U32 UR9, UR8, 0xb, URZ ;  /* 0x0000000b08097899 */ /* 0x000fe400080006ff */
[----:B------:R-:W-:Y:S02]  /*05a0*/  USHF.L.U32 UR8, UR8, 0x1, URZ ;  /* 0x0000000108087899 */ /* 0x000fe400080006ff */
[----:B------:R-:W-:-:S04]  /*05b0*/  UIADD3 UR6, UPT, UPT, -UR6, 0x100000, URZ ;  /* 0x0010000006067890 */ /* 0x000fc8000fffe1ff */
[----:B------:R-:W-:Y:S02]  /*05c0*/  USHF.L.U32 UR7, UR6, 0xb, URZ ;  /* 0x0000000b06077899 */ /* 0x000fe400080006ff */
[----:B------:R-:W-:Y:S01]  /*05d0*/  USHF.L.U32 UR6, UR6, 0x1, URZ ;  /* 0x0000000106067899 */ /* 0x000fe200080006ff */
[----:B------:R-:W-:Y:S01]  /*05e0*/  ELECT P0, URZ, PT ;  /* 0x0000000000ff782f */ /* 0x000fe20003800000 */
[----:B-1----:R-:W-:Y:S01]  /*05f0*/  ULEA UR4, UR4, UR5, 0x18 ;  /* 0x0000000504047291 */ /* 0x002fe2000f8ec0ff */
[----:B------:R-:W1:Y:S11]  /*0600*/  FENCE.VIEW.ASYNC.S ;  /* 0x00000000000073c6 */ /* 0x000e760000000000 */
[----:B-1----:R1:W3:Y:S01]  /*0610*/  SYNCS.EXCH.64 URZ, [UR4], UR8 ;  /* 0x0000000804ff75b2 */ /* 0x0022e20008000100 */
[----:B------:R1:W4:Y:S01]  /*0620*/  SYNCS.EXCH.64 URZ, [UR4+0x28], UR6 ;  /* 0x0000280604ff75b2 */ /* 0x0003220008000100 */
[----:B------:R1:W1:Y:S01]  /*0630*/  SYNCS.EXCH.64 URZ, [UR4+0x8], UR8 ;  /* 0x0000080804ff75b2 */ /* 0x0002620008000100 */
[----:B------:R1:W1:Y:S01]  /*0640*/  SYNCS.EXCH.64 URZ, [UR4+0x30], UR6 ;  /* 0x0000300604ff75b2 */ /* 0x0002620008000100 */
[----:B------:R1:W1:Y:S01]  /*0650*/  SYNCS.EXCH.64 URZ, [UR4+0x10], UR8 ;  /* 0x0000100804ff75b2 */ /* 0x0002620008000100 */
[----:B------:R1:W1:Y:S01]  /*0660*/  SYNCS.EXCH.64 URZ, [UR4+0x38], UR6 ;  /* 0x0000380604ff75b2 */ /* 0x0002620008000100 */
[----:B------:R1:W1:Y:S01]  /*0670*/  SYNCS.EXCH.64 URZ, [UR4+0x18], UR8 ;  /* 0x0000180804ff75b2 */ /* 0x0002620008000100 */
[----:B------:R1:W1:Y:S01]  /*0680*/  SYNCS.EXCH.64 URZ, [UR4+0x40], UR6 ;  /* 0x0000400604ff75b2 */ /* 0x0002620008000100 */
[----:B------:R1:W1:Y:S01]  /*0690*/  SYNCS.EXCH.64 URZ, [UR4+0x20], UR8 ;  /* 0x0000200804ff75b2 */ /* 0x0002620008000100 */
[----:B------:R1:W1:Y:S01]  /*06a0*/  SYNCS.EXCH.64 URZ, [UR4+0x48], UR6 ;  /* 0x0000480604ff75b2 */ /* 0x0002620008000100 */
[----:B------:R-:W-:Y:S01]  /*06b0*/  NOP ;  /* 0x0000000000007918 */ /* 0x000fe20000000000 */
.L_x_9:
[----:B------:R-:W2:Y:S01]  /*06c0*/  SHFL.IDX PT, R2, R86, RZ, 0x1f ;  /* 0x00001fff56027589 */ /* 0x000ea200000e0000 */
[----:B------:R-:W-:Y:S01]  /*06d0*/  NOP ;  /* 0x0000000000007918 */ /* 0x000fe20000000000 */
[----:B--2---:R-:W-:-:S13]  /*06e0*/  ISETP.NE.AND P0, PT, R2, 0x1, PT ;  /* 0x000000010200780c */ /* 0x004fda0003f05270 */
[----:B------:R-:W-:Y:S05]  /*06f0*/  @P0 BRA `(.L_x_10) ;  /* 0x0000000000580947 */ /* 0x000fea0003800000 */
[----:B-1----:R-:W1:Y:S01]  /*0700*/  S2UR UR4, SR_CgaCtaId ;  /* 0x00000000000479c3 */ /* 0x002e620000008800 */
        /* <DEDUP_REMOVED lines=12> */
[----:B-1----:R2:W1:Y:S01]  /*07d0*/  SYNCS.EXCH.64 URZ, [UR4+0x50], UR8 ;  /* 0x0000500804ff75b2 */ /* 0x0024620008000100 */
[----:B------:R2:W1:Y:S01]  /*07e0*/  SYNCS.EXCH.64 URZ, [UR4+0x70], UR6 ;  /* 0x0000700604ff75b2 */ /* 0x0004620008000100 */
[----:B------:R2:W1:Y:S01]  /*07f0*/  SYNCS.EXCH.64 URZ, [UR4+0x58], UR8 ;  /* 0x0000580804ff75b2 */ /* 0x0004620008000100 */
[----:B------:R2:W1:Y:S01]  /*0800*/  SYNCS.EXCH.64 URZ, [UR4+0x78], UR6 ;  /* 0x0000780604ff75b2 */ /* 0x0004620008000100 */
[----:B------:R2:W1:Y:S01]  /*0810*/  SYNCS.EXCH.64 URZ, [UR4+0x60], UR8 ;  /* 0x0000600804ff75b2 */ /* 0x0004620008000100 */
[----:B------:R2:W1:Y:S01]  /*0820*/  SYNCS.EXCH.64 URZ, [UR4+0x80], UR6 ;  /* 0x0000800604ff75b2 */ /* 0x0004620008000100 */
[----:B------:R2:W1:Y:S01]  /*0830*/  SYNCS.EXCH.64 URZ, [UR4+0x68], UR8 ;  /* 0x0000680804ff75b2 */ /* 0x0004620008000100 */
[----:B------:R2:W1:Y:S02]  /*0840*/  SYNCS.EXCH.64 URZ, [UR4+0x88], UR6 ;  /* 0x0000880604ff75b2 */ /* 0x0004640008000100 */
[----:B--2---:R-:W-:Y:S01]  /*0850*/  NOP ;  /* 0x0000000000007918 */ /* 0x004fe20000000000 */
.L_x_10:
[----:B------:R-:W2:Y:S01]  /*0860*/  SHFL.IDX PT, R2, R86, RZ, 0x1f ;  /* 0x00001fff56027589 */ /* 0x000ea200000e0000 */
[----:B------:R-:W-:Y:S01]  /*0870*/  NOP ;  /* 0x0000000000007918 */ /* 0x000fe20000000000 */
[----:B--2---:R-:W-:-:S13]  /*0880*/  ISETP.NE.AND P0, PT, R2, 0x3, PT ;  /* 0x000000030200780c */ /* 0x004fda0003f05270 */
[----:B------:R-:W-:Y:S05]  /*0890*/  @P0 BRA `(.L_x_11) ;  /* 0x0000000000300947 */ /* 0x000fea0003800000 */
[----:B-1----:R-:W1:Y:S01]  /*08a0*/  S2UR UR6, SR_CgaCtaId ;  /* 0x00000000000679c3 */ /* 0x002e620000008800 */
[----:B------:R-:W-:Y:S01]  /*08b0*/  UMOV UR4, 0x400 ;  /* 0x0000040000047882 */ /* 0x000fe20000000000 */
[----:B------:R-:W-:Y:S01]  /*08c0*/  UMOV UR5, 0x20 ;  /* 0x0000002000057882 */ /* 0x000fe20000000000 */
[----:B------:R-:W-:Y:S01]  /*08d0*/  ELECT P0, URZ, PT ;  /* 0x0000000000ff782f */ /* 0x000fe20003800000 */
[----:B-1----:R-:W-:Y:S02]  /*08e0*/  ULEA UR6, UR6, UR4, 0x18 ;  /* 0x0000000406067291 */ /* 0x002fe4000f8ec0ff */
[----:B------:R-:W-:-:S04]  /*08f0*/  UIADD3 UR4, UPT, UPT, -UR5, 0x100000, URZ ;  /* 0x0010000005047890 */ /* 0x000fc8000fffe1ff */
[----:B------:R-:W-:Y:S02]  /*0900*/  USHF.L.U32 UR5, UR4, 0xb, URZ ;  /* 0x0000000b04057899 */ /* 0x000fe400080006ff */
[----:B------:R-:W-:Y:S01]  /*0910*/  USHF.L.U32 UR4, UR4, 0x1, URZ ;  /* 0x0000000104047899 */ /* 0x000fe200080006ff */
[----:B------:R-:W1:Y:S11]  /*0920*/  FENCE.VIEW.ASYNC.S ;  /* 0x00000000000073c6 */ /* 0x000e760000000000 */
[----:B-1----:R2:W1:Y:S01]  /*0930*/  SYNCS.EXCH.64 URZ, [UR6+0x90], UR4 ;  /* 0x0000900406ff75b2 */ /* 0x0024620008000100 */
[----:B------:R2:W1:Y:S02]  /*0940*/  SYNCS.EXCH.64 URZ, [UR6+0x98], UR4 ;  /* 0x0000980406ff75b2 */ /* 0x0004640008000100 */
[----:B--2---:R-:W-:Y:S01]  /*0950*/  NOP ;  /* 0x0000000000007918 */ /* 0x004fe20000000000 */
.L_x_11:
[----:B------:R-:W2:Y:S01]  /*0960*/  SHFL.IDX PT, R2, R86, RZ, 0x1f ;  /* 0x00001fff56027589 */ /* 0x000ea200000e0000 */
[----:B------:R-:W-:Y:S01]  /*0970*/  NOP ;  /* 0x0000000000007918 */ /* 0x000fe20000000000 */
[----:B--2---:R-:W-:-:S13]  /*0980*/  ISETP.NE.AND P0, PT, R2, 0x4, PT ;  /* 0x000000040200780c */ /* 0x004fda0003f05270 */
[----:B------:R-:W-:Y:S05]  /*0990*/  @P0 BRA `(.L_x_12) ;  /* 0x00000000004c0947 */ /* 0x000fea0003800000 */
[----:B-1----:R-:W1:Y:S01]  /*09a0*/  S2UR UR6, SR_CgaCtaId ;  /* 0x00000000000679c3 */ /* 0x002e620000008800 */
[----:B------:R-:W-:Y:S01]  /*09b0*/  UMOV UR4, 0x3a0 ;  /* 0x000003a000047882 */ /* 0x000fe20000000000 */
[----:B------:R-:W-:Y:S01]  /*09c0*/  UMOV UR5, 0x400 ;  /* 0x0000040000057882 */ /* 0x000fe20000000000 */
[----:B------:R-:W-:Y:S01]  /*09d0*/  USEL UR4, UR4, 0x320, UP3 ;  /* 0x0000032004047887 */ /* 0x000fe20009800000 */
[----:B------:R-:W-:Y:S01]  /*09e0*/  UMOV UR8, 0x1 ;  /* 0x0000000100087882 */ /* 0x000fe20000000000 */
[----:B------:R-:W-:Y:S01]  /*09f0*/  ELECT P0, URZ, PT ;  /* 0x0000000000ff782f */ /* 0x000fe20003800000 */
[----:B------:R-:W-:-:S04]  /*0a00*/  UIADD3 UR8, UPT, UPT, -UR8, 0x100000, URZ ;  /* 0x0010000008087890 */ /* 0x000fc8000fffe1ff */
[----:B------:R-:W-:Y:S02]  /*0a10*/  USHF.L.U32 UR9, UR8, 0xb, URZ ;  /* 0x0000000b08097899 */ /* 0x000fe400080006ff */
[----:B------:R-:W-:Y:S02]  /*0a20*/  USHF.L.U32 UR8, UR8, 0x1, URZ ;  /* 0x0000000108087899 */ /* 0x000fe400080006ff */
[----:B-1----:R-:W-:Y:S02]  /*0a30*/  ULEA UR6, UR6, UR5, 0x18 ;  /* 0x0000000506067291 */ /* 0x002fe4000f8ec0ff */
[----:B------:R-:W-:-:S04]  /*0a40*/  UIADD3 UR4, UPT, UPT, -UR4, 0x100000, URZ ;  /* 0x0010000004047890 */ /* 0x000fc8000fffe1ff */
[----:B------:R-:W-:Y:S02]  /*0a50*/  USHF.L.U32 UR5, UR4, 0xb, URZ ;  /* 0x0000000b04057899 */ /* 0x000fe400080006ff */
[----:B------:R-:W-:Y:S01]  /*0a60*/  USHF.L.U32 UR4, UR4, 0x1, URZ ;  /* 0x0000000104047899 */ /* 0x000fe200080006ff */
[----:B------:R-:W1:Y:S03]  /*0a70*/  FENCE.VIEW.ASYNC.S ;  /* 0x00000000000073c6 */ /* 0x000e660000000000 */
[----:B-1----:R2:W1:Y:S08]  /*0a80*/  SYNCS.EXCH.64 URZ, [UR6+0xa0], UR8 ;  /* 0x0000a00806ff75b2 */ /* 0x0024700008000100 */
[----:B------:R2:W1:Y:S01]  /*0a90*/  SYNCS.EXCH.64 URZ, [UR6+0xb0], UR4 ;  /* 0x0000b00406ff75b2 */ /* 0x0004620008000100 */
[----:B------:R2:W1:Y:S01]  /*0aa0*/  SYNCS.EXCH.64 URZ, [UR6+0xa8], UR8 ;  /* 0x0000a80806ff75b2 */ /* 0x0004620008000100 */
[----:B------:R2:W1:Y:S02]  /*0ab0*/  SYNCS.EXCH.64 URZ, [UR6+0xb8], UR4 ;  /* 0x0000b80406ff75b2 */ /* 0x0004640008000100 */
[----:B--2---:R-:W-:Y:S01]  /*0ac0*/  NOP ;  /* 0x0000000000007918 */ /* 0x004fe20000000000 */
.L_x_12:
        /* <DEDUP_REMOVED lines=26> */
.L_x_13:
[----:B------:R-:W2:Y:S01]  /*0c70*/  SHFL.IDX PT, R2, R86, RZ, 0x1f ;  /* 0x00001fff56027589 */ /* 0x000ea200000e0000 */
[----:B------:R-:W-:Y:S01]  /*0c80*/  NOP ;  /* 0x0000000000007918 */ /* 0x000fe20000000000 */
[----:B--2---:R-:W-:-:S13]  /*0c90*/  ISETP.NE.AND P0, PT, R2, 0x3, PT ;  /* 0x000000030200780c */ /* 0x004fda0003f05270 */
[----:B------:R-:W-:Y:S05]  /*0ca0*/  @P0 BRA `(.L_x_14) ;  /* 0x0000000000380947 */ /* 0x000fea0003800000 */
[----:B------:R-:W2:Y:S01]  /*0cb0*/  S2UR UR5, SR_CgaCtaId ;  /* 0x00000000000579c3 */ /* 0x000ea20000008800 */
[----:B-1----:R-:W-:Y:S01]  /*0cc0*/  UMOV UR4, 0x400 ;  /* 0x0000040000047882 */ /* 0x002fe20000000000 */
[----:B------:R-:W-:Y:S01]  /*0cd0*/  UMOV UR6, 0x20 ;  /* 0x0000002000067882 */ /* 0x000fe20000000000 */
[----:B------:R-:W-:Y:S01]  /*0ce0*/  ELECT P0, URZ, PT ;  /* 0x0000000000ff782f */ /* 0x000fe20003800000 */
[----:B------:R-:W-:-:S04]  /*0cf0*/  UIADD3 UR6, UPT, UPT, -UR6, 0x100000, URZ ;  /* 0x0010000006067890 */ /* 0x000fc8000fffe1ff */
[----:B------:R-:W-:Y:S02]  /*0d00*/  USHF.L.U32 UR7, UR6, 0xb, URZ ;  /* 0x0000000b06077899 */ /* 0x000fe400080006ff */
[----:B------:R-:W-:Y:S02]  /*0d10*/  USHF.L.U32 UR6, UR6, 0x1, URZ ;  /* 0x0000000106067899 */ /* 0x000fe400080006ff */
[----:B--2---:R-:W-:Y:S01]  /*0d20*/  ULEA UR4, UR5, UR4, 0x18 ;  /* 0x0000000405047291 */ /* 0x004fe2000f8ec0ff */
[----:B------:R-:W1:Y:S11]  /*0d30*/  FENCE.VIEW.ASYNC.S ;  /* 0x00000000000073c6 */ /* 0x000e760000000000 */
[----:B-1----:R2:W1:Y:S01]  /*0d40*/  SYNCS.EXCH.64 URZ, [UR4+0x100], UR6 ;  /* 0x0001000604ff75b2 */ /* 0x0024620008000100 */
[----:B------:R2:W1:Y:S01]  /*0d50*/  SYNCS.EXCH.64 URZ, [UR4+0x110], UR6 ;  /* 0x0001100604ff75b2 */ /* 0x0004620008000100 */
[----:B------:R2:W1:Y:S01]  /*0d60*/  SYNCS.EXCH.64 URZ, [UR4+0x108], UR6 ;  /* 0x0001080604ff75b2 */ /* 0x0004620008000100 */
[----:B------:R2:W1:Y:S02]  /*0d70*/  SYNCS.EXCH.64 URZ, [UR4+0x118], UR6 ;  /* 0x0001180604ff75b2 */ /* 0x0004640008000100 */
[----:B--2---:R-:W-:Y:S01]  /*0d80*/  NOP ;  /* 0x0000000000007918 */ /* 0x004fe20000000000 */
.L_x_14:
[----:B-1----:R-:W1:Y:S01]  /*0d90*/  LDCU UR4, c[0x0][0x36c] ;  /* 0x00006d80ff0477ac */ /* 0x002e620008000800 */
[----:B------:R-:W-:Y:S01]  /*0da0*/  ISETP.NE.OR P3, PT, R0, 0x2, !P3 ;  /* 0x000000020000780c */ /* 0x000fe20005f65670 */
[----:B------:R-:W-:Y:S01]  /*0db0*/  NOP ;  /* 0x0000000000007918 */ /* 0x000fe20000000000 */
[----:B------:R-:W-:Y:S01]  /*0dc0*/  LOP3.LUT R0, R95, 0x1f, RZ, 0xc0, !PT ;  /* 0x0000001f5f007812 */ /* 0x000fe200078ec0ff */
[----:B------:R-:W-:Y:S02]  /*0dd0*/  UISETP.NE.AND UP4, UPT, UR17, URZ, UPT ;  /* 0x000000ff1100728c */ /* 0x000fe4000bf85270 */
[----:B-1----:R-:W-:-:S09]  /*0de0*/  UISETP.EQ.U32.AND UP5, UPT, UR4, 0x1, UPT ;  /* 0x000000010400788c */ /* 0x002fd2000bfa2070 */
[----:B------:R-:W-:Y:S05]  /*0df0*/  BRA.U !UP5, `(.L_x_15) ;  /* 0x000000010d087547 */ /* 0x000fea000b800000 */
[----:B---34-:R-:W-:Y:S01]  /*0e00*/  UCGABAR_ARV ;  /* 0x00000000000079c7 */ /* 0x018fe20008000000 */
[----:B------:R-:W-:Y:S05]  /*0e10*/  BRA `(.L_x_16) ;  /* 0x0000000000047947 */ /* 0x000fea0003800000 */
.L_x_15:
[----:B---34-:R-:W-:Y:S01]  /*0e20*/  NOP ;  /* 0x0000000000007918 */ /* 0x018fe20000000000 */
.L_x_16:
[----:B------:R-:W1:Y:S01]  /*0e30*/  S2UR UR16, SR_CTAID.X ;  /* 0x00000000001079c3 */ /* 0x000e620000002500 */
[----:B------:R-:W-:-:S05]  /*0e40*/  CS2R.32 R87, SR_CgaSize ;  /* 0x0000000000577805 */ /* 0x000fca0000008a00 */
[----:B------:R-:W-:-:S05]  /*0e50*/  IMAD R87, R87, -0xa0, RZ ;  /* 0xffffff6057577824 */ /* 0x000fca00078e02ff */
[----:B------:R-:W-:-:S14]  /*0e60*/  R2UR UR5, R87 ;  /* 0x00000000570572ca */ /* 0x000fdc00000e0000 */
[----:B------:R-:W2:Y:S01]  /*0e70*/  LDCU UR5, c[0x0][UR5+0x2b0] ;  /* 0x00005600050577ac */ /* 0x000ea20008000800 */
[----:B------:R-:W-:-:S05]  /*0e80*/  CS2R.32 R87, SR_CgaSize ;  /* 0x0000000000577805 */ /* 0x000fca0000008a00 */
[----:B------:R-:W-:-:S05]  /*0e90*/  IMAD R87, R87, -0xa0, RZ ;  /* 0xffffff6057577824 */ /* 0x000fca00078e02ff */
[----:B------:R-:W-:-:S14]  /*0ea0*/  R2UR UR4, R87 ;  /* 0x00000000570472ca */ /* 0x000fdc00000e0000 */
[----:B------:R-:W3:Y:S01]  /*0eb0*/  LDCU UR4, c[0x0][UR4+0x2b4] ;  /* 0x00005680040477ac */ /* 0x000ee20008000800 */
[----:B------:R-:W4:Y:S01]  /*0ec0*/  S2UR UR20, SR_CTAID.Y ;  /* 0x00000000001479c3 */ /* 0x000f220000002600 */
[----:B------:R-:W-:-:S05]  /*0ed0*/  CS2R.32 R87, SR_CgaSize ;  /* 0x0000000000577805 */ /* 0x000fca0000008a00 */
[----:B------:R-:W-:-:S05]  /*0ee0*/  IMAD R87, R87, -0xa0, RZ ;  /* 0xffffff6057577824 */ /* 0x000fca00078e02ff */
[----:B------:R-:W-:-:S14]  /*0ef0*/  R2UR UR7, R87 ;  /* 0x00000000570772ca */ /* 0x000fdc00000e0000 */
[----:B------:R-:W3:Y:S01]  /*0f00*/  LDCU UR7, c[0x0][UR7+0x2a4] ;  /* 0x00005480070777ac */ /* 0x000ee20008000800 */
[----:B------:R-:W-:-:S05]  /*0f10*/  CS2R.32 R87, SR_CgaSize ;  /* 0x0000000000577805 */ /* 0x000fca0000008a00 */
[----:B------:R-:W-:-:S05]  /*0f20*/  IMAD R87, R87, -0xa0, RZ ;  /* 0xffffff6057577824 */ /* 0x000fca00078e02ff */
[----:B------:R-:W-:-:S14]  /*0f30*/  R2UR UR59, R87 ;  /* 0x00000000573b72ca */ /* 0x000fdc00000e0000 */
[----:B------:R-:W3:Y:S01]  /*0f40*/  LDCU UR59, c[0x0][UR59+0x2a0] ;  /* 0x000054003b3b77ac */ /* 0x000ee20008000800 */
[----:B------:R-:W3:Y:S01]  /*0f50*/  S2UR UR8, SR_CgaCtaId ;  /* 0x00000000000879c3 */ /* 0x000ee20000008800 */
[----:B------:R-:W3:Y:S01]  /*0f60*/  LDCU UR21, c[0x0][0xb24] ;  /* 0x00016480ff1577ac */ /* 0x000ee20008000800 */
[----:B------:R-:W3:Y:S01]  /*0f70*/  LDCU UR42, c[0x0][0xb24] ;  /* 0x00016480ff2a77ac */ /* 0x000ee20008000800 */
[----:B-1----:R-:W-:Y:S01]  /*0f80*/  I2FP.F32.U32 R3, UR16 ;  /* 0x0000001000037c45 */ /* 0x002fe20008201000 */
[----:B------:R-:W1:Y:S04]  /*0f90*/  LDCU UR29, c[0x0][0xb30] ;  /* 0x00016600ff1d77ac */ /* 0x000e680008000800 */
[----:B--2---:R-:W-:Y:S01]  /*0fa0*/  FMUL R3, R3, UR5 ;  /* 0x0000000503037c20 */ /* 0x004fe20008400000 */
[----:B------:R-:W-:Y:S01]  /*0fb0*/  UMOV UR34, 0x5 ;  /* 0x0000000500227882 */ /* 0x000fe20000000000 */
[----:B----4-:R-:W-:-:S04]  /*0fc0*/  I2FP.F32.U32 R2, UR20 ;  /* 0x0000001400027c45 */ /* 0x010fc80008201000 */
[----:B------:R-:W2:Y:S01]  /*0fd0*/  F2I.U32.TRUNC.NTZ R3, R3 ;  /* 0x0000000300037305 */ /* 0x000ea2000020f000 */
[----:B---3--:R-:W-:Y:S01]  /*0fe0*/  FMUL R2, R2, UR4 ;  /* 0x0000000402027c20 */ /* 0x008fe20008400000 */
[----:B------:R-:W-:Y:S02]  /*0ff0*/  ULOP3.LUT UR5, UR8, 0x2, URZ, 0xc0, !UPT ;  /* 0x0000000208057892 */ /* 0x000fe4000f8ec0ff */
[----:B------:R-:W-:-:S04]  /*1000*/  ULOP3.LUT UR50, UR8, 0x1, URZ, 0xc0, !UPT ;  /* 0x0000000108327892 */ /* 0x000fc8000f8ec0ff */
[----:B------:R-:W3:Y:S01]  /*1010*/  F2I.U32.TRUNC.NTZ R2, R2 ;  /* 0x0000000200027305 */ /* 0x000ee2000020f000 */
[----:B------:R-:W-:Y:S02]  /*1020*/  UISETP.GT.U32.AND UP0, UPT, UR5, 0xffff, UPT ;  /* 0x0000ffff0500788c */ /* 0x000fe4000bf04070 */
[----:B------:R-:W-:Y:S02]  /*1030*/  UISETP.GT.U32.AND UP1, UPT, UR50, 0xffff, UPT ;  /* 0x0000ffff3200788c */ /* 0x000fe4000bf24070 */
[----:B------:R-:W-:Y:S01]  /*1040*/  USEL UR26, UR5, 0xffff, !UP0 ;  /* 0x0000ffff051a7887 */ /* 0x000fe2000c000000 */
[----:B--2---:R-:W-:Y:S01]  /*1050*/  R2UR UR4, R3 ;  /* 0x00000000030472ca */ /* 0x004fe200000e0000 */
[----:B------:R-:W-:Y:S02]  /*1060*/  USHF.R.U32.HI UR32, URZ, 0x1, UR8 ;  /* 0x00000001ff207899 */ /* 0x000fe40008011608 */
[----:B------:R-:W-:Y:S02]  /*1070*/  USHF.L.U32 UR31, UR8, 0xb, URZ ;  /* 0x0000000b081f7899 */ /* 0x000fe400080006ff */
[----:B------:R-:W-:-:S02]  /*1080*/  USHF.L.U32 UR30, UR8, 0xe, URZ ;  /* 0x0000000e081e7899 */ /* 0x000fc400080006ff */
[----:B------:R-:W-:Y:S01]  /*1090*/  USEL UR27, UR50, 0xffff, !UP1 ;  /* 0x0000ffff321b7887 */ /* 0x000fe2000c800000 */
[----:B---3--:R-:W-:Y:S02]  /*10a0*/  R2UR UR6, R2 ;  /* 0x00000000020672ca */ /* 0x008fe400000e0000 */
[----:B------:R-:W-:-:S03]  /*10b0*/  PRMT R2, RZ, 0x7610, R2 ;  /* 0x00007610ff027816 */ /* 0x000fc60000000002 */
[----:B------:R-:W-:-:S04]  /*10c0*/  UIADD3 UR5, UPT, UPT, -UR4, URZ, URZ ;  /* 0x000000ff04057290 */ /* 0x000fc8000fffe1ff */
[----:B------:R-:W-:-:S04]  /*10d0*/  UIMAD UR59, UR59, UR5, UR16 ;  /* 0x000000053b3b72a4 */ /* 0x000fc8000f8e0210 */
[----:B------:R-:W-:-:S04]  /*10e0*/  UIADD3 UR4, UPT, UPT, -UR6, URZ, URZ ;  /* 0x000000ff06047290 */ /* 0x000fc8000fffe1ff */
[----:B------:R-:W-:-:S06]  /*10f0*/  UIMAD UR4, UR7, UR4, UR20 ;  /* 0x00000004070472a4 */ /* 0x000fcc000f8e0214 */
[----:B------:R-:W-:Y:S01]  /*1100*/  IMAD.U32 R87, RZ, RZ, UR4 ;  /* 0x00000004ff577e24 */ /* 0x000fe2000f8e00ff */
[----:B-1----:R-:W-:Y:S06]  /*1110*/  BRA.U UP4, `(.L_x_17) ;  /* 0x0000000104407547 */ /* 0x002fec000b800000 */
[----:B------:R-:W-:-:S13]  /*1120*/  R2UR UR4, R87 ;  /* 0x00000000570472ca */ /* 0x000fda00000e0000 */
[----:B------:R-:W-:Y:S02]  /*1130*/  UISETP.NE.AND UP0, UPT, UR4, URZ, UPT ;  /* 0x000000ff0400728c */ /* 0x000fe4000bf05270 */
[----:B------:R-:W-:Y:S02]  /*1140*/  UISETP.NE.AND UP1, UPT, UR4, 0x1, UPT ;  /* 0x000000010400788c */ /* 0x000fe4000bf25270 */
[----:B------:R-:W-:Y:S02]  /*1150*/  UISETP.NE.AND UP2, UPT, UR59, URZ, UP0 ;  /* 0x000000ff3b00728c */ /* 0x000fe40008745270 */
[----:B------:R-:W-:Y:S02]  /*1160*/  USEL UR4, URZ, 0x2, UP0 ;  /* 0x00000002ff047887 */ /* 0x000fe40008000000 */
[----:B------:R-:W-:Y:S02]  /*1170*/  USEL UR8, URZ, 0x1, UP2 ;  /* 0x00000001ff087887 */ /* 0x000fe40009000000 */
[----:B------:R-:W-:-:S02]  /*1180*/  UISETP.NE.AND UP2, UPT, UR59, URZ, UPT ;  /* 0x000000ff3b00728c */ /* 0x000fc4000bf45270 */
[----:B------:R-:W-:Y:S02]  /*1190*/  USEL UR5, URZ, 0x4, UP1 ;  /* 0x00000004ff057887 */ /* 0x000fe40008800000 */
[----:B------:R-:W-:Y:S02]  /*11a0*/  UISETP.NE.AND UP0, UPT, UR59, 0x1, UPT ;  /* 0x000000013b00788c */ /* 0x000fe4000bf05270 */
[----:B------:R-:W-:Y:S02]  /*11b0*/  USEL UR6, URZ, 0x8, UP1 ;  /* 0x00000008ff067887 */ /* 0x000fe40008800000 */
[----:B------:R-:W-:Y:S02]  /*11c0*/  USEL UR7, UR5, 0x4, UP2 ;  /* 0x0000000405077887 */ /* 0x000fe40009000000 */
[----:B------:R-:W-:Y:S02]  /*11d0*/  USEL UR4, UR4, 0x2, UP0 ;  /* 0x0000000204047887 */ /* 0x000fe40008000000 */
[----:B------:R-:W-:-:S02]  /*11e0*/  USEL UR5, UR6, 0x8, UP0 ;  /* 0x0000000806057887 */ /* 0x000fc40008000000 */
[----:B------:R-:W-:-:S04]  /*11f0*/  UIADD3 UR4, UPT, UPT, UR4, UR7, UR8 ;  /* 0x0000000704047290 */ /* 0x000fc8000fffe008 */
[----:B------:R-:W-:-:S06]  /*1200*/  UIADD3 UR4, UPT, UPT, UR4, UR5, URZ ;  /* 0x0000000504047290 */ /* 0x000fcc000fffe0ff */
[----:B------:R-:W-:-:S07]  /*1210*/  MOV R2, UR4 ;  /* 0x0000000400027c02 */ /* 0x000fce0008000f00 */
.L_x_17:
[----:B------:R-:W1:Y:S01]  /*1220*/  S2UR UR36, SR_CTAID.Z ;  /* 0x00000000002479c3 */ /* 0x000e620000002700 */
[----:B------:R-:W-:Y:S01]  /*1230*/  UISETP.GE.AND UP0, UPT, UR21, 0x1, UPT ;  /* 0x000000011500788c */ /* 0x000fe2000bf06270 */
[----:B------:R-:W-:-:S08]  /*1240*/  UMOV UR33, 0x3 ;  /* 0x0000000300217882 */ /* 0x000fd00000000000 */
[----:B------:R-:W-:Y:S05]  /*1250*/  BRA.U !UP0, `(.L_x_18) ;  /* 0x0000000108d47547 */ /* 0x000fea000b800000 */
[----:B------:R-:W2:Y:S01]  /*1260*/  LDCU.128 UR12, c[0x0][0xb10] ;  /* 0x00016200ff0c77ac */ /* 0x000ea20008000c00 */
[----:B------:R-:W3:Y:S01]  /*1270*/  LDCU UR6, c[0x0][0x370] ;  /* 0x00006e00ff0677ac */ /* 0x000ee20008000800 */
[----:B------:R-:W4:Y:S01]  /*1280*/  LDCU UR5, c[0x0][0x374] ;  /* 0x00006e80ff0577ac */ /* 0x000f220008000800 */
[----:B------:R-:W1:Y:S01]  /*1290*/  LDCU UR28, c[0x0][0xb0c] ;  /* 0x00016180ff1c77ac */ /* 0x000e620008000800 */
[----:B------:R-:W1:Y:S01]  /*12a0*/  LDCU UR4, c[0x0][0xb20] ;  /* 0x00016400ff0477ac */ /* 0x000e620008000800 */
[----:B------:R-:W1:Y:S01]  /*12b0*/  LDCU.64 UR8, c[0x0][0xb28] ;  /* 0x00016500ff0877ac */ /* 0x000e620008000a00 */
[----:B--2---:R-:W-:Y:S02]  /*12c0*/  UISETP.NE.AND UP0, UPT, UR14, 0x1, UPT ;  /* 0x000000010e00788c */ /* 0x004fe4000bf05270 */
[----:B----4-:R-:W-:Y:S02]  /*12d0*/  UIMAD.WIDE.U32 UR10, UR5, UR15, URZ ;  /* 0x0000000f050a72a5 */ /* 0x010fe4000f8e00ff */
[----:B---3--:R-:W-:-:S02]  /*12e0*/  UIMAD.WIDE.U32 UR22, UR6, UR12, URZ ;  /* 0x0000000c061672a5 */ /* 0x008fc4000f8e00ff */
[----:B-1----:R-:W-:Y:S02]  /*12f0*/  UISETP.NE.AND UP1, UPT, UR28, 0x1, UPT ;  /* 0x000000011c00788c */ /* 0x002fe4000bf25270 */
[----:B------:R-:W-:Y:S01]  /*1300*/  UISETP.NE.AND UP2, UPT, UR21, 0x1, UPT ;  /* 0x000000011500788c */ /* 0x000fe2000bf45270 */
[----:B------:R-:W-:Y:S02]  /*1310*/  UMOV UR10, UR11 ;  /* 0x0000000b000a7c82 */ /* 0x000fe40008000000 */
[----:B------:R-:W-:Y:S01]  /*1320*/  UMOV UR22, UR23 ;  /* 0x0000001700167c82 */ /* 0x000fe20008000000 */
[----:B------:R-:W-:Y:S02]  /*1330*/  @UP0 USHF.R.U32.HI UR5, URZ, UR4, UR10 ;  /* 0x00000004ff050299 */ /* 0x000fe4000801160a */
[----:B------:R-:W-:Y:S02]  /*1340*/  UIMAD.WIDE.U32 UR24, UR20, UR15, URZ ;  /* 0x0000000f141872a5 */ /* 0x000fe4000f8e00ff */
[----:B------:R-:W-:-:S02]  /*1350*/  UIMAD.WIDE.U32 UR10, UR5, UR8, URZ ;  /* 0x00000008050a72a5 */ /* 0x000fc4000f8e00ff */
[----:B------:R-:W-:Y:S02]  /*1360*/  @UP1 USHF.R.U32.HI UR6, URZ, UR13, UR22 ;  /* 0x0000000dff061299 */ /* 0x000fe40008011616 */
[----:B------:R-:W-:Y:S02]  /*1370*/  UIMAD.WIDE.U32 UR18, UR16, UR12, URZ ;  /* 0x0000000c101272a5 */ /* 0x000fe4000f8e00ff */
[----:B------:R-:W-:Y:S01]  /*1380*/  UIMAD.WIDE.U32 UR22, UR6, UR8, URZ ;  /* 0x00000008061672a5 */ /* 0x000fe2000f8e00ff */
[----:B------:R-:W-:Y:S01]  /*1390*/  UMOV UR24, UR25 ;  /* 0x0000001900187c82 */ /* 0x000fe20008000000 */
[----:B------:R-:W-:Y:S01]  /*13a0*/  UMOV UR10, UR11 ;  /* 0x0000000b000a7c82 */ /* 0x000fe20008000000 */
[----:B------:R-:W-:Y:S02]  /*13b0*/  USHF.R.U32.HI UR24, URZ, UR4, UR24 ;  /* 0x00000004ff187299 */ /* 0x000fe40008011618 */
[----:B------:R-:W-:Y:S02]  /*13c0*/  @UP2 USHF.R.U32.HI UR5, URZ, UR9, UR10 ;  /* 0x00000009ff052299 */ /* 0x000fe4000801160a */
[----:B------:R-:W-:Y:S01]  /*13d0*/  UMOV UR7, UR23 ;  /* 0x0000001700077c82 */ /* 0x000fe20008000000 */
[----:B------:R-:W-:Y:S01]  /*13e0*/  UMOV UR18, UR19 ;  /* 0x0000001300127c82 */ /* 0x000fe20008000000 */
[----:B------:R-:W-:-:S02]  /*13f0*/  @UP2 USHF.R.U32.HI UR6, URZ, UR9, UR7 ;  /* 0x00000009ff062299 */ /* 0x000fc40008011607 */
[----:B------:R-:W-:Y:S02]  /*1400*/  USHF.R.U32.HI UR18, URZ, UR13, UR18 ;  /* 0x0000000dff127299 */ /* 0x000fe40008011612 */
[----:B------:R-:W-:Y:S02]  /*1410*/  USEL UR4, UR20, UR24, !UP0 ;  /* 0x0000001814047287 */ /* 0x000fe4000c000000 */
[----:B------:R-:W-:Y:S02]  /*1420*/  UIMAD UR7, UR5, UR21, URZ ;  /* 0x00000015050772a4 */ /* 0x000fe4000f8e02ff */
[----:B------:R-:W-:Y:S02]  /*1430*/  USEL UR5, UR16, UR18, !UP1 ;  /* 0x0000001210057287 */ /* 0x000fe4000c800000 */
[----:B------:R-:W-:Y:S02]  /*1440*/  UIMAD UR12, UR6, UR21, URZ ;  /* 0x00000015060c72a4 */ /* 0x000fe4000f8e02ff */
[----:B------:R-:W-:-:S02]  /*1450*/  UISETP.GE.AND UP0, UPT, UR4, UR7, UPT ;  /* 0x000000070400728c */ /* 0x000fc4000bf06270 */
[----:B------:R-:W-:Y:S02]  /*1460*/  UIMAD.WIDE.U32 UR10, UR4, UR8, URZ ;  /* 0x00000008040a72a5 */ /* 0x000fe4000f8e00ff */
[----:B------:R-:W-:Y:S02]  /*1470*/  UISETP.GE.OR UP0, UPT, UR5, UR12, UP0 ;  /* 0x0000000c0500728c */ /* 0x000fe40008706670 */
[----:B------:R-:W-:Y:S02]  /*1480*/  UIMAD.WIDE.U32 UR12, UR5, UR8, URZ ;  /* 0x00000008050c72a5 */ /* 0x000fe4000f8e00ff */
[----:B------:R-:W-:Y:S01]  /*1490*/  UIADD3 UR10, UPT, UPT, -UR4, URZ, URZ ;  /* 0x000000ff040a7290 */ /* 0x000fe2000fffe1ff */
[----:B------:R-:W-:Y:S01]  /*14a0*/  UMOV UR8, UR11 ;  /* 0x0000000b00087c82 */ /* 0x000fe20008000000 */
[----:B------:R-:W-:Y:S02]  /*14b0*/  UIADD3 UR11, UPT, UPT, -UR5, URZ, URZ ;  /* 0x000000ff050b7290 */ /* 0x000fe4000fffe1ff */
[----:B------:R-:W-:-:S03]  /*14c0*/  USHF.R.U32.HI UR8, URZ, UR9, UR8 ;  /* 0x00000009ff087299 */ /* 0x000fc60008011608 */
[----:B------:R-:W-:Y:S01]  /*14d0*/  @!UP0 UMOV UR7, UR13 ;  /* 0x0000000d00078c82 */ /* 0x000fe20008000000 */
[----:B------:R-:W-:Y:S02]  /*14e0*/  UIMAD UR20, UR14, UR10, UR20 ;  /* 0x0000000a0e1472a4 */ /* 0x000fe4000f8e0214 */
[----:B------:R-:W-:Y:S02]  /*14f0*/  USEL UR8, UR4, UR8, !UP2 ;  /* 0x0000000804087287 */ /* 0x000fe4000d000000 */
[----:B------:R-:W-:Y:S02]  /*1500*/  @!UP0 USHF.R.U32.HI UR7, URZ, UR9, UR7 ;  /* 0x00000009ff078299 */ /* 0x000fe40008011607 */
[----:B------:R-:W-:Y:S02]  /*1510*/  UIADD3 UR9, UPT, UPT, -UR8, URZ, URZ ;  /* 0x000000ff08097290 */ /* 0x000fe4000fffe1ff */
[----:B------:R-:W-:Y:S02]  /*1520*/  @!UP0 USEL UR7, UR5, UR7, !UP2 ;  /* 0x0000000705078287 */ /* 0x000fe4000d000000 */
[----:B------:R-:W-:-:S02]  /*1530*/  UIMAD UR9, UR21, UR9, UR4 ;  /* 0x00000009150972a4 */ /* 0x000fc4000f8e0204 */
[----:B------:R-:W-:Y:S02]  /*1540*/  @!UP0 UIADD3 UR8, UPT, UPT, UR8, -UR7, URZ ;  /* 0x8000000708088290 */ /* 0x000fe4000fffe0ff */
[----:B------:R-:W-:Y:S02]  /*1550*/  @!UP0 UIMAD UR6, UR9, UR6, UR7 ;  /* 0x00000006090682a4 */ /* 0x000fe4000f8e0207 */
[----:B------:R-:W-:Y:S02]  /*1560*/  @!UP0 UIMAD UR4, UR8, UR21, UR5 ;  /* 0x00000015080482a4 */ /* 0x000fe4000f8e0205 */
[----:B------:R-:W-:Y:S02]  /*1570*/  UIMAD UR16, UR28, UR11, UR16 ;  /* 0x0000000b1c1072a4 */ /* 0x000fe4000f8e0210 */
[----:B------:R-:W-:Y:S01]  /*1580*/  UIMAD UR20, UR4, UR14, UR20 ;  /* 0x0000000e041472a4 */ /* 0x000fe2000f8e0214 */
[----:B------:R-:W-:Y:S02]  /*1590*/  @!UP0 UMOV UR5, UR6 ;  /* 0x0000000600058c82 */ /* 0x000fe40008000000 */
[----:B------:R-:W-:-:S12]  /*15a0*/  UIMAD UR16, UR5, UR28, UR16 ;  /* 0x0000001c051072a4 */ /* 0x000fd8000f8e0210 */
.L_x_18:
[----:B------:R-:W-:Y:S02]  /*15b0*/  UISETP.NE.AND UP1, UPT, UR29, 0x1, UPT ;  /* 0x000000011d00788c */ /* 0x000fe4000bf25270 */
[----:B------:R-:W-:Y:S02]  /*15c0*/  ULOP3.LUT UR27, UR27, 0xffff, URZ, 0xc0, !UPT ;  /* 0x0000ffff1b1b7892 */ /* 0x000fe4000f8ec0ff */
[----:B------:R-:W-:Y:S02]  /*15d0*/  ULOP3.LUT UR26, UR26, 0xffff, URZ, 0xc0, !UPT ;  /* 0x0000ffff1a1a7892 */ /* 0x000fe4000f8ec0ff */
[----:B------:R-:W-:Y:S02]  /*15e0*/  UISETP.NE.AND UP0, UPT, UR17, 0x2, UPT ;  /* 0x000000021100788c */ /* 0x000fe4000bf05270 */
[----:B------:R-:W-:Y:S02]  /*15f0*/  ULOP3.LUT UR31, UR31, 0x1000, URZ, 0xc0, !UPT ;  /* 0x000010001f1f7892 */ /* 0x000fe4000f8ec0ff */
[----:B------:R-:W-:-:S02]  /*1600*/  ULOP3.LUT UR30, UR30, 0x4000, URZ, 0xc0, !UPT ;  /* 0x000040001e1e7892 */ /* 0x000fc4000f8ec0ff */
[----:B------:R-:W-:Y:S02]  /*1610*/  USHF.L.U32 UR27, UR34, UR27, URZ ;  /* 0x0000001b221b7299 */ /* 0x000fe400080006ff */
[----:B------:R-:W-:Y:S01]  /*1620*/  USHF.L.U32 UR26, UR33, UR26, URZ ;  /* 0x0000001a211a7299 */ /* 0x000fe200080006ff */
[----:B------:R-:W-:Y:S11]  /*1630*/  BRA.U UP1, `(.L_x_19) ;  /* 0x0000000101447547 */ /* 0x000ff6000b800000 */
[----:B------:R-:W2:Y:S01]  /*1640*/  LDCU.128 UR8, c[0x0][0xb10] ;  /* 0x00016200ff0877ac */ /* 0x000ea20008000c00 */
[----:B------:R-:W3:Y:S01]  /*1650*/  LDCU UR12, c[0x0][0xb0c] ;  /* 0x00016180ff0c77ac */ /* 0x000ee20008000800 */
[----:B------:R-:W4:Y:S01]  /*1660*/  LDCU UR13, c[0x0][0xb20] ;  /* 0x00016400ff0d77ac */ /* 0x000f220008000800 */
[----:B--2---:R-:W-:Y:S02]  /*1670*/  UIMAD.WIDE.U32 UR6, UR16, UR8, URZ ;  /* 0x00000008100672a5 */ /* 0x004fe4000f8e00ff */
[----:B------:R-:W-:Y:S02]  /*1680*/  UIMAD.WIDE.U32 UR4, UR20, UR11, URZ ;  /* 0x0000000b140472a5 */ /* 0x000fe4000f8e00ff */
[----:B---3--:R-:W-:Y:S02]  /*1690*/  UISETP.NE.AND UP2, UPT, UR12, 0x1, UPT ;  /* 0x000000010c00788c */ /* 0x008fe4000bf45270 */
[----:B------:R-:W-:Y:S01]  /*16a0*/  UISETP.NE.AND UP1, UPT, UR10, 0x1, UPT ;  /* 0x000000010a00788c */ /* 0x000fe2000bf25270 */
[----:B------:R-:W-:-:S02]  /*16b0*/  UMOV UR6, UR7 ;  /* 0x0000000700067c82 */ /* 0x000fc40008000000 */
[----:B------:R-:W-:Y:S01]  /*16c0*/  UMOV UR4, UR5 ;  /* 0x0000000500047c82 */ /* 0x000fe20008000000 */
[----:B------:R-:W-:Y:S02]  /*16d0*/  USHF.R.U32.HI UR6, URZ, UR9, UR6 ;  /* 0x00000009ff067299 */ /* 0x000fe40008011606 */
[----:B----4-:R-:W-:Y:S02]  /*16e0*/  USHF.R.U32.HI UR4, URZ, UR13, UR4 ;  /* 0x0000000dff047299 */ /* 0x010fe40008011604 */
[----:B------:R-:W-:Y:S02]  /*16f0*/  USEL UR5, UR16, UR6, !UP2 ;  /* 0x0000000610057287 */ /* 0x000fe4000d000000 */
[----:B------:R-:W-:-:S04]  /*1700*/  USEL UR4, UR20, UR4, !UP1 ;  /* 0x0000000414047287 */ /* 0x000fc8000c800000 */
[----:B------:R-:W-:Y:S02]  /*1710*/  UIADD3 UR6, UPT, UPT, UR5, -UR4, URZ ;  /* 0x8000000405067290 */ /* 0x000fe4000fffe0ff */
[----:B------:R-:W-:Y:S02]  /*1720*/  UIADD3 UR4, UPT, UPT, -UR5, UR4, URZ ;  /* 0x0000000405047290 */ /* 0x000fe4000fffe1ff */
[----:B------:R-:W-:Y:S02]  /*1730*/  UIMAD UR20, UR6, UR10, UR20 ;  /* 0x0000000a061472a4 */ /* 0x000fe4000f8e0214 */
[----:B------:R-:W-:-:S12]  /*1740*/  UIMAD UR16, UR4, UR12, UR16 ;  /* 0x0000000c041072a4 */ /* 0x000fd8000f8e0210 */
.L_x_19:
[----:B------:R-:W-:Y:S05]  /*1750*/  BRA.U !UP5, `(.L_x_20) ;  /* 0x000000010d0c7547 */ /* 0x000fea000b800000 */
[----:B------:R-:W-:Y:S01]  /*1760*/  UCGABAR_WAIT ;  /* 0x0000000000007dc7 */ /* 0x000fe20008000000 */
[----:B------:R-:W-:Y:S01]  /*1770*/  CCTL.IVALL ;  /* 0x00000000ff00798f */ /* 0x000fe20002000000 */
[----:B------:R-:W-:Y:S05]  /*1780*/  BRA `(.L_x_21) ;  /* 0x0000000000047947 */ /* 0x000fea0003800000 */
.L_x_20:
[----:B------:R-:W-:Y:S06]  /*1790*/  BAR.SYNC.DEFER_BLOCKING 0x0 ;  /* 0x0000000000007b1d */ /* 0x000fec0000010000 */
.L_x_21:
[----:B------:R-:W-:Y:S05]  /*17a0*/  BRA.U UP0, `(.L_x_22) ;  /* 0x0000001100ec7547 */ /* 0x000fea000b800000 */
[----:B------:R-:W2:Y:S01]  /*17b0*/  LDCU UR7, c[0x0][0x38c] ;  /* 0x00007180ff0777ac */ /* 0x000ea20008000800 */
[----:B------:R-:W3:Y:S01]  /*17c0*/  S2UR UR8, SR_CgaCtaId ;  /* 0x00000000000879c3 */ /* 0x000ee20000008800 */
[----:B------:R-:W-:Y:S01]  /*17d0*/  PLOP3.LUT P1, PT, PT, PT, UP3, 0x80, 0x8 ;  /* 0x000000000008781c */ /* 0x000fe20003f2f038 */
[----:B------:R-:W-:Y:S01]  /*17e0*/  IMAD.MOV.U32 R12, RZ, RZ, 0x1 ;  /* 0x00000001ff0c7424 */ /* 0x000fe200078e00ff */
[----:B------:R-:W-:Y:S01]  /*17f0*/  UMOV UR21, 0x400 ;  /* 0x0000040000157882 */ /* 0x000fe20000000000 */
[----:B------:R-:W-:Y:S01]  /*1800*/  USHF.L.U32 UR5, UR32, 0x5, URZ ;  /* 0x0000000520057899 */ /* 0x000fe200080006ff */
[----:B------:R-:W-:Y:S01]  /*1810*/  ISETP.EQ.OR P2, PT, R0, RZ, P3 ;  /* 0x000000ff0000720c */ /* 0x000fe20001f42670 */
[----:B------:R-:W-:Y:S01]  /*1820*/  UISETP.NE.AND UP1, UPT, UR17, URZ, UPT ;  /* 0x000000ff1100728c */ /* 0x000fe2000bf25270 */
[----:B------:R-:W-:Y:S02]  /*1830*/  PLOP3.LUT P1, PT, P1, PT, PT, 0x8, 0x80 ;  /* 0x000000000080781c */ /* 0x000fe40000f2e170 */
[----:B------:R-:W-:Y:S01]  /*1840*/  CS2R R10, SRZ ;  /* 0x00000000000a7805 */ /* 0x000fe2000001ff00 */
[----:B------:R-:W-:Y:S01]  /*1850*/  IMAD.MOV.U32 R9, RZ, RZ, RZ ;  /* 0x000000ffff097224 */ /* 0x000fe200078e00ff */
[----:B------:R-:W4:Y:S01]  /*1860*/  LDCU UR43, c[0x0][0x370] ;  /* 0x00006e00ff2b77ac */ /* 0x000f220008000800 */
[----:B------:R-:W-:Y:S01]  /*1870*/  IMAD.MOV.U32 R8, RZ, RZ, 0x1 ;  /* 0x00000001ff087424 */ /* 0x000fe200078e00ff */
[----:B------:R-:W1:Y:S01]  /*1880*/  LDCU.64 UR28, c[0x0][0x348] ;  /* 0x00006900ff1c77ac */ /* 0x000e620008000a00 */
[----:B--2---:R-:W-:-:S02]  /*1890*/  UIADD3 UR6, UPT, UPT, UR7, 0x7f, URZ ;  /* 0x0000007f07067890 */ /* 0x004fc4000fffe0ff */
[----:B------:R-:W-:Y:S02]  /*18a0*/  UIADD3 UR49, UPT, UPT, UR7, 0xfe, URZ ;  /* 0x000000fe07317890 */ /* 0x000fe4000fffe0ff */
[----:B------:R-:W-:Y:S02]  /*18b0*/  USHF.R.S32.HI UR4, URZ, 0x1f, UR6 ;  /* 0x0000001fff047899 */ /* 0x000fe40008011406 */
[----:B---3--:R-:W-:Y:S02]  /*18c0*/  ULEA UR21, UR8, UR21, 0x18 ;  /* 0x0000001508157291 */ /* 0x008fe4000f8ec0ff */
[----:B------:R-:W-:Y:S02]  /*18d0*/  ULEA.HI UR4, UR4, UR6, URZ, 0x7 ;  /* 0x0000000604047291 */ /* 0x000fe4000f8f38ff */
[----:B------:R-:W-:Y:S02]  /*18e0*/  UIADD3 UR6, UPT, UPT, UR7, -0x1, URZ ;  /* 0xffffffff07067890 */ /* 0x000fe4000fffe0ff */
[----:B------:R-:W-:-:S02]  /*18f0*/  USHF.R.S32.HI UR45, URZ, 0x7, UR4 ;  /* 0x00000007ff2d7899 */ /* 0x000fc40008011404 */
[----:B------:R-:W-:Y:S02]  /*1900*/  UISETP.GE.U32.AND UP2, UPT, UR6, -0xff, UPT ;  /* 0xffffff010600788c */ /* 0x000fe4000bf46070 */
[----:B------:R-:W-:Y:S01]  /*1910*/  UISETP.LT.U32.AND UP0, UPT, UR45, 0x5, UPT ;  /* 0x000000052d00788c */ /* 0x000fe2000bf01070 */
[----:B------:R-:W2:Y:S03]  /*1920*/  LDCU UR41, c[0x0][0x374] ;  /* 0x00006e80ff2977ac */ /* 0x000ea60008000800 */
[----:B------:R-:W-:Y:S02]  /*1930*/  USEL UR44, UR45, 0x5, UP0 ;  /* 0x000000052d2c7887 */ /* 0x000fe40008000000 */
[----:B------:R-:W-:Y:S02]  /*1940*/  ULOP3.LUT UR46, UR5, 0x20, URZ, 0xe2, !UPT ;  /* 0x00000020052e7892 */ /* 0x000fe4000f8ee2ff */
[----:B------:R-:W-:-:S02]  /*1950*/  UIADD3 UR24, UPT, UPT, UR44, -0x1, URZ ;  /* 0xffffffff2c187890 */ /* 0x000fc4000fffe0ff */
[----:B------:R-:W-:Y:S02]  /*1960*/  @UP2 UIADD3 UR24, UPT, UPT, UR44, URZ, URZ ;  /* 0x000000ff2c182290 */ /* 0x000fe4000fffe0ff */
[----:B------:R-:W-:Y:S02]  /*1970*/  USEL UR25, UR48, 0x2, UP1 ;  /* 0x0000000230197887 */ /* 0x000fe40008800000 */
[----:B------:R-:W-:Y:S02]  /*1980*/  UIADD3 UR38, UPT, UPT, UR21, 0x6400, UR31 ;  /* 0x0000640015267890 */ /* 0x000fe4000fffe01f */
[----:B------:R-:W-:Y:S02]  /*1990*/  UIADD3 UR37, UPT, UPT, UR21, 0x10400, UR30 ;  /* 0x0001040015257890 */ /* 0x000fe4000fffe01e */
[----:B------:R-:W-:Y:S02]  /*19a0*/  UIADD3 UR47, UPT, UPT, UR45, -UR44, URZ ;  /* 0x8000002c2d2f7290 */ /* 0x000fe4000fffe0ff */
[----:B------:R-:W-:Y:S01]  /*19b0*/  UIADD3 UR24, UPT, UPT, UR24, 0x1, URZ ;  /* 0x0000000118187890 */ /* 0x000fe2000fffe0ff */
[----:B-12-4-:R-:W-:-:S11]  /*19c0*/  UMOV UR7, URZ ;  /* 0x000000ff00077c82 */ /* 0x016fd60008000000 */
.L_x_42:
[----:B-1----:R-:W1:Y:S02]  /*19d0*/  S2UR UR4, SR_CgaCtaId ;  /* 0x00000000000479c3 */ /* 0x002e640000008800 */
[----:B-1----:R-:W-:-:S09]  /*19e0*/  UISETP.NE.AND UP0, UPT, UR4, URZ, UPT ;  /* 0x000000ff0400728c */ /* 0x002fd2000bf05270 */
[----:B------:R-:W-:Y:S05]  /*19f0*/  BRA.U UP0, `(.L_x_23) ;  /* 0x0000000100287547 */ /* 0x000fea000b800000 */
[----:B------:R-:W-:Y:S02]  /*1a00*/  LEA R0, R9, UR21, 0x3 ;  /* 0x0000001509007c11 */ /* 0x000fe4000f8e18ff */
[----:B------:R-:W-:-:S04]  /*1a10*/  SHF.L.U32 R3, R8, 0x1f, RZ ;  /* 0x0000001f08037819 */ /* 0x000fc800000006ff */
[----:B------:R-:W1:Y:S02]  /*1a20*/  SYNCS.PHASECHK.TRANS64.TRYWAIT P0, [R0+URZ+0x110], R3 ;  /* 0x00011003000075a7 */ /* 0x000e6400080011ff */
[----:B-1----:R-:W-:Y:S05]  /*1a30*/  @!P0 BRA `(.L_x_24) ;  /* 0x0000007c00b88947 */ /* 0x002fea0003800000 */
.L_x_133:
[----:B------:R2:W-:Y:S01]  /*1a40*/  SYNCS.ARRIVE.TRANS64.A1T0 RZ, [R0+URZ+0x100], RZ ;  /* 0x000100ff00ff79a7 */ /* 0x0005e200081000ff */
[----:B------:R-:W-:-:S05]  /*1a50*/  VIADD R9, R9, 0x1 ;  /* 0x0000000109097836 */ /* 0x000fca0000000000 */
[----:B------:R-:W-:-:S04]  /*1a60*/  ISETP.NE.AND P0, PT, R9, 0x2, PT ;  /* 0x000000020900780c */ /* 0x000fc80003f05270 */
[----:B-1----:R-:W-:Y:S02]  /*1a70*/  SEL R3, RZ, 0x1, P0 ;  /* 0x00000001ff037807 */ /* 0x002fe40000000000 */
[----:B------:R-:W-:Y:S02]  /*1a80*/  SEL R9, R9, RZ, P0 ;  /* 0x000000ff09097207 */ /* 0x000fe40000000000 */
[----:B------:R-:W-:-:S07]  /*1a90*/  LOP3.LUT R8, R8, R3, RZ, 0x3c, !PT ;  /* 0x0000000308087212 */ /* 0x000fce00078e3cff */
.L_x_23:
[----:B------:R-:W-:Y:S01]  /*1aa0*/  ULEA UR4, UR7, UR21, 0x3 ;  /* 0x0000001507047291 */ /* 0x000fe2000f8e18ff */
[----:B--2---:R-:W-:Y:S01]  /*1ab0*/  SHF.L.U32 R0, R12, 0x1f, RZ ;  /* 0x0000001f0c007819 */ /* 0x004fe200000006ff */
[----:B------:R-:W-:Y:S02]  /*1ac0*/  UISETP.GE.U32.AND UP0, UPT, UR49, 0xff, UPT ;  /* 0x000000ff3100788c */ /* 0x000fe4000bf06070 */
[----:B------:R-:W-:Y:S02]  /*1ad0*/  ULEA UR11, UR20, UR50, 0x1 ;  /* 0x00000032140b7291 */ /* 0x000fe4000f8e08ff */
[----:B------:R-:W-:Y:S02]  /*1ae0*/  ULEA UR35, UR16, UR46, 0x6 ;  /* 0x0000002e10237291 */ /* 0x000fe4000f8e30ff */
[----:B------:R-:W-:Y:S01]  /*1af0*/  USHF.L.U32 UR11, UR11, 0x7, URZ ;  /* 0x000000070b0b7899 */ /* 0x000fe200080006ff */
[----:B------:R1:W2:Y:S01]  /*1b00*/  SYNCS.PHASECHK.TRANS64.TRYWAIT P0, [UR4+0x28], R0 ;  /* 0x00002800ff0075a7 */ /* 0x0002a20008001104 */
[----:B------:R-:W-:Y:S01]  /*1b10*/  UMOV UR6, URZ ;  /* 0x000000ff00067c82 */ /* 0x000fe20008000000 */
[----:B------:R-:W-:Y:S09]  /*1b20*/  BRA.U !UP0, `(.L_x_25) ;  /* 0x0000000108c07547 */ /* 0x000ff2000b800000 */
[----:B------:R-:W-:Y:S01]  /*1b30*/  UMOV UR13, URZ ;  /* 0x000000ff000d7c82 */ /* 0x000fe20008000000 */
[----:B------:R-:W-:-:S05]  /*1b40*/  UMOV UR4, UR7 ;  /* 0x0000000700047c82 */ /* 0x000fca0008000000 */
.L_x_31:
[----:B------:R-:W-:Y:S01]  /*1b50*/  ULEA UR33, UR4, UR21, 0x3 ;  /* 0x0000001504217291 */ /* 0x000fe2000f8e18ff */
[----:B--2---:R-:W-:Y:S01]  /*1b60*/  @!P3 MOV R2, 0xa000 ;  /* 0x0000a0000002b802 */ /* 0x004fe20000000f00 */
[----:B--2-4-:R-:W-:Y:S10]  /*1b70*/  @P0 BRA `(.L_x_26) ;  /* 0x00000000000c0947 */ /* 0x014ff40003800000 */
[----:B------:R-:W-:-:S04]  /*1b80*/  SHF.L.U32 R3, R12, 0x1f, RZ ;  /* 0x0000001f0c037819 */ /* 0x000fc800000006ff */
[----:B------:R-:W2:Y:S02]  /*1b90*/  SYNCS.PHASECHK.TRANS64.TRYWAIT P0, [UR33+0x28], R3 ;  /* 0x00002803ff0075a7 */ /* 0x000ea40008001121 */
[----:B--2---:R-:W-:Y:S05]  /*1ba0*/  @!P0 BRA `(.L_x_27) ;  /* 0x0000007c00708947 */ /* 0x004fea0003800000 */
.L_x_26:
[----:B------:R2:W-:Y:S01]  /*1bb0*/  @!P3 SYNCS.ARRIVE.TRANS64 RZ, [UR33], R2 ;  /* 0x00000002ffffb9a7 */ /* 0x0005e20008000021 */
[----:B------:R-:W-:-:S04]  /*1bc0*/  ULOP3.LUT UR5, UR25, 0x2, URZ, 0xfc, !UPT ;  /* 0x0000000219057892 */ /* 0x000fc8000f8efcff */
[----:B------:R-:W-:-:S09]  /*1bd0*/  UISETP.NE.AND UP0, UPT, UR5, 0x2, UPT ;  /* 0x000000020500788c */ /* 0x000fd2000bf05270 */
[----:B------:R-:W-:Y:S05]  /*1be0*/  BRA.U UP0, `(.L_x_28) ;  /* 0x0000000100047547 */ /* 0x000fea000b800000 */
[----:B------:R-:W-:Y:S05]  /*1bf0*/  BPT.TRAP 0x1 ;  /* 0x000000040000795c */ /* 0x000fea0000300000 */
.L_x_28:
[----:B------:R-:W-:Y:S04]  /*1c00*/  BSSY.RECONVERGENT B0, `(.L_x_29) ;  /* 0x0000003000007945 */ /* 0x000fe80003800200 */
[----:B------:R-:W-:Y:S05]  /*1c10*/  @P2 BRA `(.L_x_30) ;  /* 0x0000000000042947 */ /* 0x000fea0003800000 */
[----:B------:R-:W-:Y:S05]  /*1c20*/  BPT.TRAP 0x1 ;  /* 0x000000040000795c */ /* 0x000fea0000300000 */
.L_x_30:
[----:B------:R-:W-:Y:S05]  /*1c30*/  BSYNC.RECONVERGENT B0 ;  /* 0x0000000000007941 */ /* 0x000fea0003800200 */
.L_x_29:
[----:B------:R-:W-:Y:S02]  /*1c40*/  UIADD3 UR5, UPT, UPT, UR4, 0x1, URZ ;  /* 0x0000000104057890 */ /* 0x000fe4000fffe0ff */
[----:B------:R-:W-:Y:S02]  /*1c50*/  ULEA UR32, UR4, UR31, 0xd ;  /* 0x0000001f04207291 */ /* 0x000fe4000f8e68ff */
[----:B------:R-:W-:Y:S02]  /*1c60*/  UISETP.NE.AND UP0, UPT, UR5, 0x5, UPT ;  /* 0x000000050500788c */ /* 0x000fe4000bf05270 */
[----:B------:R-:W-:Y:S02]  /*1c70*/  ULEA UR8, UR4, UR30, 0xf ;  /* 0x0000001e04087291 */ /* 0x000fe4000f8e78ff */
[----:B------:R-:W-:Y:S02]  /*1c80*/  USEL UR6, URZ, 0x1, UP0 ;  /* 0x00000001ff067887 */ /* 0x000fe40008000000 */
[----:B------:R-:W-:-:S02]  /*1c90*/  USEL UR7, UR5, URZ, UP0 ;  /* 0x000000ff05077287 */ /* 0x000fc40008000000 */
[----:B------:R-:W-:Y:S02]  /*1ca0*/  UIADD3 UR4, UP0, UPT, UR28, 0x180, URZ ;  /* 0x000001801c047890 */ /* 0x000fe4000ff1e0ff */
[----:B------:R-:W-:Y:S01]  /*1cb0*/  ULEA UR5, UR7, UR21, 0x3 ;  /* 0x0000001507057291 */ /* 0x000fe2000f8e18ff */
[----:B------:R-:W-:Y:S01]  /*1cc0*/  LOP3.LUT R12, R12, UR6, RZ, 0x3c, !PT ;  /* 0x000000060c0c7c12 */ /* 0x000fe2000f8e3cff */
[----:B------:R-:W-:Y:S02]  /*1cd0*/  USHF.L.U32 UR34, UR13, 0x7, URZ ;  /* 0x000000070d227899 */ /* 0x000fe400080006ff */
[----:B------:R-:W-:Y:S01]  /*1ce0*/  UIADD3 UR13, UPT, UPT, UR13, 0x1, URZ ;  /* 0x000000010d0d7890 */ /* 0x000fe2000fffe0ff */
[----:B-1----:R-:W-:Y:S01]  /*1cf0*/  SHF.L.U32 R0, R12, 0x1f, RZ ;  /* 0x0000001f0c007819 */ /* 0x002fe200000006ff */
[----:B------:R-:W-:Y:S02]  /*1d00*/  UIADD3 UR14, UP1, UPT, UR28, 0x80, URZ ;  /* 0x000000801c0e7890 */ /* 0x000fe4000ff3e0ff */
[----:B------:R-:W-:Y:S01]  /*1d10*/  UIADD3 UR32, UPT, UPT, UR21, 0x6400, UR32 ;  /* 0x0000640015207890 */ /* 0x000fe2000fffe020 */
[----:B------:R3:W4:Y:S01]  /*1d20*/  SYNCS.PHASECHK.TRANS64.TRYWAIT P0, [UR5+0x28], R0 ;  /* 0x00002800ff0075a7 */ /* 0x0007220008001105 */
[----:B------:R-:W-:-:S02]  /*1d30*/  UIADD3.X UR5, UPT, UPT, URZ, UR29, URZ, UP0, !UPT ;  /* 0x0000001dff057290 */ /* 0x000fc400087fe4ff */
[----:B------:R-:W-:Y:S02]  /*1d40*/  UISETP.NE.AND UP0, UPT, UR13, UR24, UPT ;  /* 0x000000180d00728c */ /* 0x000fe4000bf05270 */
[----:B------:R-:W-:Y:S02]  /*1d50*/  UIADD3.X UR15, UPT, UPT, URZ, UR29, URZ, UP1, !UPT ;  /* 0x0000001dff0f7290 */ /* 0x000fe40008ffe4ff */
[----:B------:R-:W-:Y:S02]  /*1d60*/  UPRMT UR16, URZ, 0x5410, UR27 ;  /* 0x00005410ff107896 */ /* 0x000fe4000800001b */
[----:B------:R-:W-:Y:S02]  /*1d70*/  UIADD3 UR8, UPT, UPT, UR21, 0x10400, UR8 ;  /* 0x0001040015087890 */ /* 0x000fe4000fffe008 */
[----:B------:R-:W-:Y:S01]  /*1d80*/  UPRMT UR6, URZ, 0x5410, UR26 ;  /* 0x00005410ff067896 */ /* 0x000fe2000800001a */
[----:B------:R-:W-:Y:S01]  /*1d90*/  UMOV UR18, 0x0 ;  /* 0x0000000000127882 */ /* 0x000fe20000000000 */
[----:B------:R-:W-:Y:S01]  /*1da0*/  UMOV UR19, 0x10000000 ;  /* 0x1000000000137882 */ /* 0x000fe20000000000 */
[----:B------:R-:W-:Y:S01]  /*1db0*/  UMOV UR12, UR36 ;  /* 0x00000024000c7c82 */ /* 0x000fe20008000000 */
[----:B------:R-:W-:Y:S01]  /*1dc0*/  UMOV UR9, UR33 ;  /* 0x0000002100097c82 */ /* 0x000fe20008000000 */
[----:B------:R-:W-:Y:S01]  /*1dd0*/  UMOV UR10, UR34 ;  /* 0x00000022000a7c82 */ /* 0x000fe20008000000 */
[----:B------:R-:W-:Y:S03]  /*1de0*/  UTMALDG.3D.MULTICAST [UR32], [UR14], UR16, desc[UR18] ;  /* 0x000012200e0073b4 */ /* 0x000fe60008011810 */
[----:B------:R1:W-:Y:S02]  /*1df0*/  UTMALDG.3D.MULTICAST [UR8], [UR4], UR6, desc[UR18] ;  /* 0x00001208040073b4 */ /* 0x0003e40008011806 */
[----:B-1----:R-:W-:Y:S01]  /*1e00*/  UMOV UR6, UR24 ;  /* 0x0000001800067c82 */ /* 0x002fe20008000000 */
[----:B------:R-:W-:Y:S01]  /*1e10*/  UMOV UR4, UR7 ;  /* 0x0000000700047c82 */ /* 0x000fe20008000000 */
[----:B---3--:R-:W-:Y:S05]  /*1e20*/  BRA.U UP0, `(.L_x_31) ;  /* 0xfffffffd00487547 */ /* 0x008fea000b83ffff */
.L_x_25:
[----:B------:R-:W-:Y:S01]  /*1e30*/  ULEA UR4, UR7, UR21, 0x3 ;  /* 0x0000001507047291 */ /* 0x000fe2000f8e18ff */
[----:B-1----:R-:W-:Y:S01]  /*1e40*/  SHF.L.U32 R0, R12, 0x1f, RZ ;  /* 0x0000001f0c007819 */ /* 0x002fe200000006ff */
[----:B------:R-:W-:Y:S01]  /*1e50*/  @!P1 SYNCS.ARRIVE.TRANS64.A1T0 RZ, [UR21+0x98], RZ ;  /* 0x000098ffffff99a7 */ /* 0x000fe20008100015 */
[----:B------:R-:W-:-:S06]  /*1e60*/  UISETP.GT.AND UP0, UPT, UR45, UR44, UPT ;  /* 0x0000002c2d00728c */ /* 0x000fcc000bf04270 */
[----:B--2-4-:R1:W2:Y:S03]  /*1e70*/  SYNCS.PHASECHK.TRANS64.TRYWAIT P0, [UR4+0x28], R0 ;  /* 0x00002800ff0075a7 */ /* 0x0142a60008001104 */
[----:B------:R-:W-:Y:S05]  /*1e80*/  BRA.U !UP0, `(.L_x_32) ;  /* 0x0000000108bc7547 */ /* 0x000fea000b800000 */
[----:B------:R-:W-:Y:S01]  /*1e90*/  UIADD3 UR13, UPT, UPT, UR47, UR6, URZ ;  /* 0x000000062f0d7290 */ /* 0x000fe2000fffe0ff */
[----:B------:R-:W-:-:S11]  /*1ea0*/  UMOV UR4, UR7 ;  /* 0x0000000700047c82 */ /* 0x000fd60008000000 */
.L_x_38:
[----:B------:R-:W-:Y:S01]  /*1eb0*/  ULEA UR17, UR4, UR21, 0x3 ;  /* 0x0000001504117291 */ /* 0x000fe2000f8e18ff */
[----:B--2---:R-:W-:Y:S01]  /*1ec0*/  @!P3 MOV R2, 0xa000 ;  /* 0x0000a0000002b802 */ /* 0x004fe20000000f00 */
[----:B--2-4-:R-:W-:Y:S10]  /*1ed0*/  @P0 BRA `(.L_x_33) ;  /* 0x00000000000c0947 */ /* 0x014ff40003800000 */
[----:B------:R-:W-:-:S04]  /*1ee0*/  SHF.L.U32 R3, R12, 0x1f, RZ ;  /* 0x0000001f0c037819 */ /* 0x000fc800000006ff */
[----:B------:R-:W2:Y:S02]  /*1ef0*/  SYNCS.PHASECHK.TRANS64.TRYWAIT P0, [UR17+0x28], R3 ;  /* 0x00002803ff0075a7 */ /* 0x000ea40008001111 */
[----:B--2---:R-:W-:Y:S05]  /*1f00*/  @!P0 BRA `(.L_x_34) ;  /* 0x0000007800b08947 */ /* 0x004fea0003800000 */
.L_x_33:
[----:B------:R2:W-:Y:S01]  /*1f10*/  @!P3 SYNCS.ARRIVE.TRANS64 RZ, [UR17], R2 ;  /* 0x00000002ffffb9a7 */ /* 0x0005e20008000011 */
[----:B------:R-:W-:-:S04]  /*1f20*/  ULOP3.LUT UR5, UR25, 0x2, URZ, 0xfc, !UPT ;  /* 0x0000000219057892 */ /* 0x000fc8000f8efcff */
[----:B------:R-:W-:-:S09]  /*1f30*/  UISETP.NE.AND UP0, UPT, UR5, 0x2, UPT ;  /* 0x000000020500788c */ /* 0x000fd2000bf05270 */
[----:B------:R-:W-:Y:S05]  /*1f40*/  BRA.U UP0, `(.L_x_35) ;  /* 0x0000000100047547 */ /* 0x000fea000b800000 */
[----:B------:R-:W-:Y:S05]  /*1f50*/  BPT.TRAP 0x1 ;  /* 0x000000040000795c */ /* 0x000fea0000300000 */
.L_x_35:
[----:B------:R-:W-:Y:S04]  /*1f60*/  BSSY.RECONVERGENT B0, `(.L_x_36) ;  /* 0x0000003000007945 */ /* 0x000fe80003800200 */
[----:B------:R-:W-:Y:S05]  /*1f70*/  @P2 BRA `(.L_x_37) ;  /* 0x0000000000042947 */ /* 0x000fea0003800000 */
[----:B------:R-:W-:Y:S05]  /*1f80*/  BPT.TRAP 0x1 ;  /* 0x000000040000795c */ /* 0x000fea0000300000 */
.L_x_37:
[----:B------:R-:W-:Y:S05]  /*1f90*/  BSYNC.RECONVERGENT B0 ;  /* 0x0000000000007941 */ /* 0x000fea0003800200 */
.L_x_36:
[----:B------:R-:W-:Y:S02]  /*1fa0*/  UIADD3 UR5, UPT, UPT, UR4, 0x1, URZ ;  /* 0x0000000104057890 */ /* 0x000fe4000fffe0ff */
[----:B------:R-:W-:Y:S02]  /*1fb0*/  UIADD3 UR14, UP1, UPT, UR28, 0x80, URZ ;  /* 0x000000801c0e7890 */ /* 0x000fe4000ff3e0ff */
[----:B------:R-:W-:Y:S02]  /*1fc0*/  UISETP.NE.AND UP0, UPT, UR5, 0x5, UPT ;  /* 0x000000050500788c */ /* 0x000fe4000bf05270 */
[----:B------:R-:W-:Y:S02]  /*1fd0*/  ULEA UR16, UR4, UR38, 0xd ;  /* 0x0000002604107291 */ /* 0x000fe4000f8e68ff */
[----:B------:R-:W-:Y:S02]  /*1fe0*/  USEL UR8, URZ, 0x1, UP0 ;  /* 0x00000001ff087887 */ /* 0x000fe40008000000 */
[----:B------:R-:W-:-:S02]  /*1ff0*/  USEL UR7, UR5, URZ, UP0 ;  /* 0x000000ff05077287 */ /* 0x000fc40008000000 */
[----:B------:R-:W-:Y:S02]  /*2000*/  UIADD3 UR22, UP0, UPT, UR28, 0x180, URZ ;  /* 0x000001801c167890 */ /* 0x000fe4000ff1e0ff */
[----:B------:R-:W-:Y:S01]  /*2010*/  ULEA UR5, UR7, UR21, 0x3 ;  /* 0x0000001507057291 */ /* 0x000fe2000f8e18ff */
[----:B------:R-:W-:Y:S01]  /*2020*/  LOP3.LUT R12, R12, UR8, RZ, 0x3c, !PT ;  /* 0x000000080c0c7c12 */ /* 0x000fe2000f8e3cff */
[----:B------:R-:W-:Y:S02]  /*2030*/  ULEA UR8, UR4, UR37, 0xf ;  /* 0x0000002504087291 */ /* 0x000fe4000f8e78ff */
[----:B------:R-:W-:Y:S01]  /*2040*/  USHF.L.U32 UR18, UR6, 0x7, URZ ;  /* 0x0000000706127899 */ /* 0x000fe200080006ff */
[----:B-1----:R-:W-:Y:S01]  /*2050*/  SHF.L.U32 R0, R12, 0x1f, RZ ;  /* 0x0000001f0c007819 */ /* 0x002fe200000006ff */
[----:B------:R-:W-:Y:S02]  /*2060*/  UPRMT UR4, URZ, 0x5410, UR27 ;  /* 0x00005410ff047896 */ /* 0x000fe4000800001b */
[----:B------:R-:W-:Y:S01]  /*2070*/  UIADD3.X UR15, UPT, UPT, URZ, UR29, URZ, UP1, !UPT ;  /* 0x0000001dff0f7290 */ /* 0x000fe20008ffe4ff */
[----:B------:R3:W4:Y:S01]  /*2080*/  SYNCS.PHASECHK.TRANS64.TRYWAIT P0, [UR5+0x28], R0 ;  /* 0x00002800ff0075a7 */ /* 0x0007220008001105 */
[----:B------:R-:W-:-:S02]  /*2090*/  UPRMT UR5, URZ, 0x5410, UR26 ;  /* 0x00005410ff057896 */ /* 0x000fc4000800001a */
[----:B------:R-:W-:Y:S01]  /*20a0*/  UIADD3.X UR23, UPT, UPT, URZ, UR29, URZ, UP0, !UPT ;  /* 0x0000001dff177290 */ /* 0x000fe200087fe4ff */
[----:B------:R-:W-:Y:S01]  /*20b0*/  UMOV UR32, 0x0 ;  /* 0x0000000000207882 */ /* 0x000fe20000000000 */
[----:B------:R-:W-:Y:S01]  /*20c0*/  UMOV UR33, 0x10000000 ;  /* 0x1000000000217882 */ /* 0x000fe20000000000 */
[----:B------:R-:W-:Y:S01]  /*20d0*/  UMOV UR19, UR35 ;  /* 0x0000002300137c82 */ /* 0x000fe20008000000 */
[----:B------:R-:W-:Y:S01]  /*20e0*/  UMOV UR20, UR36 ;  /* 0x0000002400147c82 */ /* 0x000fe20008000000 */
[----:B------:R-:W-:Y:S01]  /*20f0*/  UMOV UR12, UR36 ;  /* 0x00000024000c7c82 */ /* 0x000fe20008000000 */
[----:B------:R-:W-:Y:S01]  /*2100*/  UMOV UR9, UR17 ;  /* 0x0000001100097c82 */ /* 0x000fe20008000000 */
[----:B------:R-:W-:Y:S01]  /*2110*/  UMOV UR10, UR18 ;  /* 0x00000012000a7c82 */ /* 0x000fe20008000000 */
[----:B------:R1:W-:Y:S01]  /*2120*/  UTMALDG.3D.MULTICAST [UR16], [UR14], UR4, desc[UR32] ;  /* 0x000020100e0073b4 */ /* 0x0003e20008011804 */
[----:B------:R-:W-:-:S04]  /*2130*/  UIADD3 UR6, UPT, UPT, UR6, 0x1, URZ ;  /* 0x0000000106067890 */ /* 0x000fc8000fffe0ff */
[----:B------:R-:W-:Y:S01]  /*2140*/  UISETP.NE.AND UP0, UPT, UR6, UR13, UPT ;  /* 0x0000000d0600728c */ /* 0x000fe2000bf05270 */
[----:B------:R3:W-:Y:S01]  /*2150*/  UTMALDG.3D.MULTICAST [UR8], [UR22], UR5, desc[UR32] ;  /* 0x00002008160073b4 */ /* 0x0007e20008011805 */
[----:B-1----:R-:W-:-:S07]  /*2160*/  UMOV UR4, UR7 ;  /* 0x0000000700047c82 */ /* 0x002fce0008000000 */
[----:B---3--:R-:W-:Y:S05]  /*2170*/  BRA.U UP0, `(.L_x_38) ;  /* 0xfffffffd004c7547 */ /* 0x008fea000b83ffff */
.L_x_32:
[C---:B------:R-:W-:Y:S01]  /*2180*/  LEA R3, R11.reuse, UR21, 0x3 ;  /* 0x000000150b037c11 */ /* 0x040fe2000f8e18ff */
[----:B------:R-:W-:Y:S01]  /*2190*/  NOP ;  /* 0x0000000000007918 */ /* 0x000fe20000000000 */
[----:B-1----:R-:W-:Y:S02]  /*21a0*/  SHF.L.U32 R0, R10, 0x1f, RZ ;  /* 0x0000001f0a007819 */ /* 0x002fe400000006ff */
[----:B------:R-:W-:Y:S02]  /*21b0*/  LEA R5, R11, UR21, 0x4 ;  /* 0x000000150b057c11 */ /* 0x000fe4000f8e20ff */
[----:B--2-4-:R-:W1:Y:S02]  /*21c0*/  SYNCS.PHASECHK.TRANS64.TRYWAIT P0, [R3+URZ+0xa0], R0 ;  /* 0x0000a000030075a7 */ /* 0x014e6400080011ff */
[----:B-1----:R-:W-:Y:S05]  /*21d0*/  @!P0 BRA `(.L_x_39) ;  /* 0x0000007800148947 */ /* 0x002fea0003800000 */
.L_x_136:
[----:B------:R-:W2:Y:S01]  /*21e0*/  LDS.128 R4, [R5+0x130] ;  /* 0x0001300005047984 */ /* 0x000ea20000000c00 */
[----:B------:R-:W-:Y:S01]  /*21f0*/  UISETP.GE.AND UP0, UPT, UR42, 0x1, UPT ;  /* 0x000000012a00788c */ /* 0x000fe2000bf06270 */
[----:B------:R-:W-:Y:S01]  /*2200*/  @!PT LDS RZ, [RZ] ;  /* 0x00000000fffff984 */ /* 0x000fe20000000800 */
[----:B------:R-:W-:Y:S01]  /*2210*/  @!PT LDS RZ, [RZ] ;  /* 0x00000000fffff984 */ /* 0x000fe20000000800 */
[----:B------:R-:W-:Y:S01]  /*2220*/  @!PT LDS RZ, [RZ] ;  /* 0x00000000fffff984 */ /* 0x000fe20000000800 */
[----:B------:R-:W-:Y:S01]  /*2230*/  @!PT LDS RZ, [RZ] ;  /* 0x00000000fffff984 */ /* 0x000fe20000000800 */
[----:B------:R3:W-:Y:S06]  /*2240*/  MEMBAR.ALL.CTA ;  /* 0x0000000000007992 */ /* 0x0007ec0000008000 */
[----:B---3--:R-:W3:Y:S01]  /*2250*/  FENCE.VIEW.ASYNC.S ;  /* 0x00000000000073c6 */ /* 0x008ee20000000000 */
[----:B--2---:R-:W-:-:S13]  /*2260*/  LOP3.LUT P0, RZ, R6, 0x1, RZ, 0xc0, !PT ;  /* 0x0000000106ff7812 */ /* 0x004fda000780c0ff */
[----:B---3--:R-:W-:Y:S01]  /*2270*/  VOTEU.ANY UP1, P0 ;  /* 0x0000000000ff7886 */ /* 0x008fe20000020100 */
[----:B------:R-:W-:-:S13]  /*2280*/  PLOP3.LUT P0, PT, PT, PT, UP1, 0x80, 0x8 ;  /* 0x000000000008781c */ /* 0x000fda0003f0f018 */
[----:B-1----:R-:W-:Y:S02]  /*2290*/  @P0 LOP3.LUT R0, R5, 0xffff, RZ, 0xc0, !PT ;  /* 0x0000ffff05000812 */ /* 0x002fe400078ec0ff */
[----:B------:R-:W-:Y:S02]  /*22a0*/  @P0 MOV R2, R4 ;  /* 0x0000000400020202 */ /* 0x000fe40000000f00 */
[----:B------:R-:W-:Y:S01]  /*22b0*/  @P0 R2UR UR5, R0 ;  /* 0x00000000000502ca */ /* 0x000fe200000e0000 */
[----:B------:R-:W-:Y:S01]  /*22c0*/  VIADD R0, R3, 0xb0 ;  /* 0x000000b003007836 */ /* 0x000fe20000000000 */
[----:B------:R-:W-:Y:S02]  /*22d0*/  @P0 SHF.R.U32.HI R4, RZ, 0x10, R5 ;  /* 0x00000010ff040819 */ /* 0x000fe40000011605 */
[----:B------:R-:W-:Y:S02]  /*22e0*/  @P0 R2UR UR6, R2 ;  /* 0x00000000020602ca */ /* 0x000fe400000e0000 */
[----:B------:R-:W-:-:S02]  /*22f0*/  PRMT R0, RZ, 0x654, R0 ;  /* 0x00000654ff007816 */ /* 0x000fc40000000000 */
[----:B------:R-:W-:Y:S02]  /*2300*/  @P0 R2UR UR4, R4 ;  /* 0x00000000040402ca */ /* 0x000fe400000e0000 */
[----:B------:R1:W-:Y:S03]  /*2310*/  SYNCS.ARRIVE.TRANS64.RED.A1T0 RZ, [R0+URZ], RZ ;  /* 0x000000ff00ff79a7 */ /* 0x0003e600081004ff */
[----:B------:R-:W-:-:S04]  /*2320*/  @UP1 UMOV UR39, UR5 ;  /* 0x0000000500271c82 */ /* 0x000fc80008000000 */
[----:B------:R-:W-:-:S04]  /*2330*/  @UP1 UMOV UR40, UR6 ;  /* 0x0000000600281c82 */ /* 0x000fc80008000000 */
[----:B------:R-:W-:Y:S01]  /*2340*/  @UP1 UMOV UR36, UR4 ;  /* 0x0000000400241c82 */ /* 0x000fe20008000000 */
[----:B------:R-:W-:Y:S05]  /*2350*/  BRA.U !UP0, `(.L_x_40) ;  /* 0x0000000108d47547 */ /* 0x000fea000b800000 */
[----:B------:R-:W2:Y:S01]  /*2360*/  LDCU.128 UR12, c[0x0][0xb10] ;  /* 0x00016200ff0c77ac */ /* 0x000ea20008000c00 */
[----:B------:R-:W3:Y:S01]  /*2370*/  LDCU UR22, c[0x0][0xb20] ;  /* 0x00016400ff1677ac */ /* 0x000ee20008000800 */
[----:B------:R-:W4:Y:S01]  /*2380*/  LDCU UR20, c[0x0][0xb0c] ;  /* 0x00016180ff1477ac */ /* 0x000f220008000800 */
[----:B------:R-:W1:Y:S01]  /*2390*/  LDCU.64 UR8, c[0x0][0xb28] ;  /* 0x00016500ff0877ac */ /* 0x000e620008000a00 */
[----:B------:R-:W-:Y:S02]  /*23a0*/  UISETP.NE.AND UP3, UPT, UR42, 0x1, UPT ;  /* 0x000000012a00788c */ /* 0x000fe4000bf65270 */
[----:B--2---:R-:W-:Y:S02]  /*23b0*/  UIMAD.WIDE.U32 UR10, UR41, UR15, URZ ;  /* 0x0000000f290a72a5 */ /* 0x004fe4000f8e00ff */
[----:B------:R-:W-:Y:S02]  /*23c0*/  UIMAD.WIDE.U32 UR4, UR43, UR12, URZ ;  /* 0x0000000c2b0472a5 */ /* 0x000fe4000f8e00ff */
[----:B------:R-:W-:-:S02]  /*23d0*/  UISETP.NE.AND UP0, UPT, UR14, 0x1, UPT ;  /* 0x000000010e00788c */ /* 0x000fc4000bf05270 */
[----:B------:R-:W-:Y:S01]  /*23e0*/  UIMAD.WIDE.U32 UR18, UR39, UR15, URZ ;  /* 0x0000000f271272a5 */ /* 0x000fe2000f8e00ff */
[----:B------:R-:W-:Y:S02]  /*23f0*/  UMOV UR10, UR11 ;  /* 0x0000000b000a7c82 */ /* 0x000fe40008000000 */
[----:B------:R-:W-:Y:S01]  /*2400*/  UMOV UR4, UR5 ;  /* 0x0000000500047c82 */ /* 0x000fe20008000000 */
[----:B---3--:R-:W-:Y:S02]  /*2410*/  USHF.R.U32.HI UR10, URZ, UR22, UR10 ;  /* 0x00000016ff0a7299 */ /* 0x008fe4000801160a */
[----:B----4-:R-:W-:Y:S02]  /*2420*/  UISETP.NE.AND UP2, UPT, UR20, 0x1, UPT ;  /* 0x000000011400788c */ /* 0x010fe4000bf45270 */
[----:B------:R-:W-:Y:S02]  /*2430*/  USHF.R.U32.HI UR4, URZ, UR13, UR4 ;  /* 0x0000000dff047299 */ /* 0x000fe40008011604 */
[----:B------:R-:W-:-:S02]  /*2440*/  USEL UR5, UR41, UR10, !UP0 ;  /* 0x0000000a29057287 */ /* 0x000fc4000c000000 */
[----:B------:R-:W-:Y:S02]  /*2450*/  USEL UR6, UR43, UR4, !UP2 ;  /* 0x000000042b067287 */ /* 0x000fe4000d000000 */
[----:B-1----:R-:W-:Y:S01]  /*2460*/  UIMAD.WIDE.U32 UR10, UR5, UR8, URZ ;  /* 0x00000008050a72a5 */ /* 0x002fe2000f8e00ff */
[----:B------:R-:W-:Y:S01]  /*2470*/  UMOV UR4, UR19 ;  /* 0x0000001300047c82 */ /* 0x000fe20008000000 */
[----:B------:R-:W-:Y:S02]  /*2480*/  UIMAD.WIDE.U32 UR16, UR40, UR12, URZ ;  /* 0x0000000c281072a5 */ /* 0x000fe4000f8e00ff */
[----:B------:R-:W-:-:S03]  /*2490*/  UIMAD.WIDE.U32 UR18, UR6, UR8, URZ ;  /* 0x00000008061272a5 */ /* 0x000fc6000f8e00ff */
[----:B------:R-:W-:Y:S01]  /*24a0*/  UMOV UR10, UR11 ;  /* 0x0000000b000a7c82 */ /* 0x000fe20008000000 */
[----:B------:R-:W-:Y:S02]  /*24b0*/  USHF.R.U32.HI UR4, URZ, UR22, UR4 ;  /* 0x00000016ff047299 */ /* 0x000fe40008011604 */
[----:B------:R-:W-:Y:S01]  /*24c0*/  @UP3 USHF.R.U32.HI UR5, URZ, UR9, UR10 ;  /* 0x00000009ff053299 */ /* 0x000fe2000801160a */
[----:B------:R-:W-:Y:S01]  /*24d0*/  UMOV UR16, UR17 ;  /* 0x0000001100107c82 */ /* 0x000fe20008000000 */
[----:B------:R-:W-:Y:S01]  /*24e0*/  UMOV UR18, UR19 ;  /* 0x0000001300127c82 */ /* 0x000fe20008000000 */
[----:B------:R-:W-:Y:S02]  /*24f0*/  USHF.R.U32.HI UR13, URZ, UR13, UR16 ;  /* 0x0000000dff0d7299 */ /* 0x000fe40008011610 */
[----:B------:R-:W-:Y:S02]  /*2500*/  USEL UR4, UR39, UR4, !UP0 ;  /* 0x0000000427047287 */ /* 0x000fe4000c000000 */
[----:B------:R-:W-:-:S02]  /*2510*/  @UP3 USHF.R.U32.HI UR6, URZ, UR9, UR18 ;  /* 0x00000009ff063299 */ /* 0x000fc40008011612 */
[----:B------:R-:W-:Y:S02]  /*2520*/  UIMAD UR10, UR42, UR5, URZ ;  /* 0x000000052a0a72a4 */ /* 0x000fe4000f8e02ff */
[----:B------:R-:W-:Y:S02]  /*2530*/  USEL UR5, UR40, UR13, !UP2 ;  /* 0x0000000d28057287 */ /* 0x000fe4000d000000 */
[----:B------:R-:W-:Y:S02]  /*2540*/  UIMAD UR12, UR42, UR6, URZ ;  /* 0x000000062a0c72a4 */ /* 0x000fe4000f8e02ff */
[----:B------:R-:W-:Y:S02]  /*2550*/  UISETP.GE.AND UP0, UPT, UR4, UR10, UPT ;  /* 0x0000000a0400728c */ /* 0x000fe4000bf06270 */
[----:B------:R-:W-:Y:S02]  /*2560*/  UIMAD.WIDE.U32 UR10, UR4, UR8, URZ ;  /* 0x00000008040a72a5 */ /* 0x000fe4000f8e00ff */
[----:B------:R-:W-:-:S02]  /*2570*/  UISETP.GE.OR UP0, UPT, UR5, UR12, UP0 ;  /* 0x0000000c0500728c */ /* 0x000fc40008706670 */
        /* <DEDUP_REMOVED lines=19> */
.L_x_40:
[----:B------:R-:W2:Y:S02]  /*26b0*/  LDCU UR4, c[0x0][0xb30] ;  /* 0x00016600ff0477ac */ /* 0x000ea40008000800 */
[----:B--2---:R-:W-:-:S09]  /*26c0*/  UISETP.NE.AND UP0, UPT, UR4, 0x1, UPT ;  /* 0x000000010400788c */ /* 0x004fd2000bf05270 */
[----:B------:R-:W-:Y:S05]  /*26d0*/  BRA.U UP0, `(.L_x_41) ;  /* 0x0000000100447547 */ /* 0x000fea000b800000 */
        /* <DEDUP_REMOVED lines=17> */
.L_x_41:
[----:B------:R-:W-:Y:S01]  /*27f0*/  VIADD R11, R11, 0x1 ;  /* 0x000000010b0b7836 */ /* 0x000fe20000000000 */
[----:B------:R-:W-:Y:S01]  /*2800*/  R2UR UR4, R87 ;  /* 0x00000000570472ca */ /* 0x000fe200000e0000 */
[----:B------:R-:W-:Y:S01]  /*2810*/  UIADD3 UR16, UPT, UPT, UR40, UR59, URZ ;  /* 0x0000003b28107290 */ /* 0x000fe2000fffe0ff */
[----:B------:R-:W-:Y:S02]  /*2820*/  PLOP3.LUT P1, PT, PT, PT, PT, 0x80, 0x8 ;  /* 0x000000000008781c */ /* 0x000fe40003f2f070 */
[----:B------:R-:W-:-:S04]  /*2830*/  ISETP.NE.AND P0, PT, R11, 0x2, PT ;  /* 0x000000020b00780c */ /* 0x000fc80003f05270 */
[----:B------:R-:W-:Y:S02]  /*2840*/  SEL R3, RZ, 0x1, P0 ;  /* 0x00000001ff037807 */ /* 0x000fe40000000000 */
[----:B------:R-:W-:Y:S02]  /*2850*/  SEL R11, R11, RZ, P0 ;  /* 0x000000ff0b0b7207 */ /* 0x000fe40000000000 */
[----:B------:R-:W-:Y:S01]  /*2860*/  LOP3.LUT R10, R10, R3, RZ, 0x3c, !PT ;  /* 0x000000030a0a7212 */ /* 0x000fe200078e3cff */
[----:B------:R-:W-:Y:S01]  /*2870*/  UIADD3 UR20, UPT, UPT, UR39, UR4, URZ ;  /* 0x0000000427147290 */ /* 0x000fe2000fffe0ff */
[----:B------:R-:W-:Y:S11]  /*2880*/  BRA.U UP1, `(.L_x_42) ;  /* 0xfffffff101507547 */ /* 0x000ff6000b83ffff */
[----:B------:R-:W-:Y:S01]  /*2890*/  UIADD3 UR21, UPT, UPT, UR21, 0x28, URZ ;  /* 0x0000002815157890 */ /* 0x000fe2000fffe0ff */
[----:B------:R-:W-:-:S03]  /*28a0*/  SHF.L.U32 R3, R12, 0x1f, RZ ;  /* 0x0000001f0c037819 */ /* 0x000fc600000006ff */
[----:B------:R-:W-:-:S09]  /*28b0*/  ULEA UR4, UR7, UR21, 0x3 ;  /* 0x0000001507047291 */ /* 0x000fd2000f8e18ff */
[----:B------:R-:W2:Y:S02]  /*28c0*/  SYNCS.PHASECHK.TRANS64.TRYWAIT P0, [UR4], R3 ;  /* 0x00000003ff0075a7 */ /* 0x000ea40008001104 */
[----:B--2---:R-:W-:Y:S05]  /*28d0*/  @!P0 BRA `(.L_x_43) ;  /* 0x0000007000688947 */ /* 0x004fea0003800000 */
.L_x_138:
[----:B------:R-:W-:-:S04]  /*28e0*/  UIADD3 UR4, UPT, UPT, UR7, 0x1, URZ ;  /* 0x0000000107047890 */ /* 0x000fc8000fffe0ff */
[----:B------:R-:W-:-:S04]  /*28f0*/  UISETP.NE.AND UP0, UPT, UR4, 0x5, UPT ;  /* 0x000000050400788c */ /* 0x000fc8000bf05270 */
[----:B------:R-:W-:Y:S02]  /*2900*/  USEL UR6, URZ, 0x1, UP0 ;  /* 0x00000001ff067887 */ /* 0x000fe40008000000 */
[----:B------:R-:W-:-:S04]  /*2910*/  USEL UR4, UR4, URZ, UP0 ;  /* 0x000000ff04047287 */ /* 0x000fc80008000000 */
[----:B------:R-:W-:Y:S01]  /*2920*/  ULEA UR5, UR4, UR21, 0x3 ;  /* 0x0000001504057291 */ /* 0x000fe2000f8e18ff */
[----:B------:R-:W-:-:S04]  /*2930*/  LOP3.LUT R2, R12, UR6, RZ, 0x3c, !PT ;  /* 0x000000060c027c12 */ /* 0x000fc8000f8e3cff */
[----:B-1----:R-:W-:-:S04]  /*2940*/  SHF.L.U32 R3, R2, 0x1f, RZ ;  /* 0x0000001f02037819 */ /* 0x002fc800000006ff */
[----:B------:R-:W1:Y:S02]  /*2950*/  SYNCS.PHASECHK.TRANS64.TRYWAIT P0, [UR5], R3 ;  /* 0x00000003ff0075a7 */ /* 0x000e640008001105 */
[----:B-1----:R-:W-:Y:S05]  /*2960*/  @!P0 BRA `(.L_x_44) ;  /* 0x00000070005c8947 */ /* 0x002fea0003800000 */
.L_x_140:
        /* <DEDUP_REMOVED lines=9> */
.L_x_142:
        /* <DEDUP_REMOVED lines=9> */
.L_x_144:
[----:B------:R-:W-:-:S04]  /*2a90*/  UIADD3 UR4, UPT, UPT, UR4, 0x1, URZ ;  /* 0x0000000104047890 */ /* 0x000fc8000fffe0ff */
[----:B------:R-:W-:-:S04]  /*2aa0*/  UISETP.NE.AND UP0, UPT, UR4, 0x5, UPT ;  /* 0x000000050400788c */ /* 0x000fc8000bf05270 */
[----:B------:R-:W-:Y:S02]  /*2ab0*/  USEL UR5, URZ, 0x1, UP0 ;  /* 0x00000001ff057887 */ /* 0x000fe40008000000 */
[----:B------:R-:W-:-:S04]  /*2ac0*/  USEL UR4, UR4, URZ, UP0 ;  /* 0x000000ff04047287 */ /* 0x000fc80008000000 */
[----:B------:R-:W-:Y:S01]  /*2ad0*/  ULEA UR4, UR4, UR21, 0x3 ;  /* 0x0000001504047291 */ /* 0x000fe2000f8e18ff */
[----:B-1----:R-:W-:-:S04]  /*2ae0*/  LOP3.LUT R3, R2, UR5, RZ, 0x3c, !PT ;  /* 0x0000000502037c12 */ /* 0x002fc8000f8e3cff */
[----:B------:R-:W-:Y:S01]  /*2af0*/  SHF.L.U32 R3, R3, 0x1f, RZ ;  /* 0x0000001f03037819 */ /* 0x000fe200000006ff */
[----:B------:R-:W-:-:S07]  /*2b00*/  IMAD.U32 R0, RZ, RZ, UR4 ;  /* 0x00000004ff007e24 */ /* 0x000fce000f8e00ff */
.L_x_47:
[----:B-1----:R1:W2:Y:S02]  /*2b10*/  SYNCS.PHASECHK.TRANS64.TRYWAIT P0, [R0+URZ], R3 ;  /* 0x00000003000075a7 */ /* 0x0022a400080011ff */
[----:B--2---:R-:W-:Y:S05]  /*2b20*/  @!P0 NANOSLEEP.SYNCS 0x989680 ;  /* 0x009896800000895d */ /* 0x004fea0003900000 */
[----:B------:R-:W2:Y:S02]  /*2b30*/  @!P0 SYNCS.PHASECHK.TRANS64 P0, [R0+URZ], R3 ;  /* 0x00000003000085a7 */ /* 0x000ea400080010ff */
[----:B--2---:R-:W-:Y:S05]  /*2b40*/  @P0 EXIT ;  /* 0x000000000000094d */ /* 0x004fea0003800000 */
[----:B------:R-:W-:Y:S05]  /*2b50*/  BRA `(.L_x_47) ;  /* 0xfffffffc00ec7947 */ /* 0x000fea000383ffff */
.L_x_22:
[----:B------:R-:W2:Y:S02]  /*2b60*/  S2UR UR4, SR_CgaCtaId ;  /* 0x00000000000479c3 */ /* 0x000ea40000008800 */
[----:B--2---:R-:W-:-:S04]  /*2b70*/  UISETP.NE.AND UP0, UPT, UR4, URZ, UPT ;  /* 0x000000ff0400728c */ /* 0x004fc8000bf05270 */
[----:B------:R-:W-:-:S09]  /*2b80*/  UISETP.NE.OR UP0, UPT, UR17, 0x1, UP0 ;  /* 0x000000011100788c */ /* 0x000fd20008705670 */
[----:B------:R-:W-:Y:S05]  /*2b90*/  BRA.U UP0, `(.L_x_48) ;  /* 0x00000005004c7547 */ /* 0x000fea000b800000 */
[----:B------:R-:W2:Y:S01]  /*2ba0*/  S2UR UR5, SR_CgaCtaId ;  /* 0x00000000000579c3 */ /* 0x000ea20000008800 */
[----:B------:R-:W-:Y:S01]  /*2bb0*/  UMOV UR4, 0x400 ;  /* 0x0000040000047882 */ /* 0x000fe20000000000 */
[----:B------:R-:W-:Y:S01]  /*2bc0*/  ISETP.GE.U32.AND P2, PT, R0, 0x4, PT ;  /* 0x000000040000780c */ /* 0x000fe20003f46070 */
[----:B------:R-:W-:Y:S01]  /*2bd0*/  IMAD.MOV.U32 R12, RZ, RZ, 0x1 ;  /* 0x00000001ff0c7424 */ /* 0x000fe200078e00ff */
[----:B------:R-:W-:Y:S02]  /*2be0*/  CS2R R10, SRZ ;  /* 0x00000000000a7805 */ /* 0x000fe4000001ff00 */
[----:B------:R-:W-:Y:S01]  /*2bf0*/  CS2R R8, SRZ ;  /* 0x0000000000087805 */ /* 0x000fe2000001ff00 */
[----:B--2---:R-:W-:-:S03]  /*2c00*/  ULEA UR6, UR5, UR4, 0x18 ;  /* 0x0000000405067291 */ /* 0x004fc6000f8ec0ff */
[----:B------:R-:W-:-:S09]  /*2c10*/  UMOV UR5, URZ ;  /* 0x000000ff00057c82 */ /* 0x000fd20008000000 */
.L_x_52:
[----:B------:R-:W-:Y:S02]  /*2c20*/  LEA R2, R8, UR6, 0x3 ;  /* 0x0000000608027c11 */ /* 0x000fe4000f8e18ff */
[----:B------:R-:W-:-:S03]  /*2c30*/  SHF.L.U32 R5, R9, 0x1f, RZ ;  /* 0x0000001f09057819 */ /* 0x000fc600000006ff */
[----:B------:R-:W-:Y:S01]  /*2c40*/  VIADD R4, R2, 0x110 ;  /* 0x0000011002047836 */ /* 0x000fe20000000000 */
[----:B------:R-:W2:Y:S02]  /*2c50*/  SYNCS.PHASECHK.TRANS64.TRYWAIT P0, [R2+URZ+0x100], R5 ;  /* 0x00010005020075a7 */ /* 0x000ea400080011ff */
[----:B--2---:R-:W-:Y:S05]  /*2c60*/  @!P0 BRA `(.L_x_49) ;  /* 0x0000006c00e48947 */ /* 0x004fea0003800000 */
.L_x_145:
[----:B------:R-:W-:Y:S01]  /*2c70*/  ULEA UR4, UR5, UR6, 0x3 ;  /* 0x0000000605047291 */ /* 0x000fe2000f8e18ff */
[----:B------:R-:W-:Y:S02]  /*2c80*/  PRMT R4, RZ, 0x654, R4 ;  /* 0x00000654ff047816 */ /* 0x000fe40000000004 */
[----:B--2---:R-:W-:Y:S01]  /*2c90*/  SHF.L.U32 R5, R12, 0x1f, RZ ;  /* 0x0000001f0c057819 */ /* 0x004fe200000006ff */
[----:B------:R-:W-:Y:S01]  /*2ca0*/  UIADD3 UR7, UPT, UPT, UR4, 0xa0, URZ ;  /* 0x000000a004077890 */ /* 0x000fe2000fffe0ff */
[----:B------:R2:W-:Y:S05]  /*2cb0*/  SYNCS.ARRIVE.TRANS64.RED.A1T0 RZ, [R4+URZ], RZ ;  /* 0x000000ff04ff79a7 */ /* 0x0005ea00081004ff */
[----:B------:R-:W-:Y:S01]  /*2cc0*/  IMAD.U32 R7, RZ, RZ, UR7 ;  /* 0x00000007ff077e24 */ /* 0x000fe2000f8e00ff */
[----:B------:R-:W3:Y:S04]  /*2cd0*/  SYNCS.PHASECHK.TRANS64.TRYWAIT P0, [UR4+0xb0], R5 ;  /* 0x0000b005ff0075a7 */ /* 0x000ee80008001104 */
[----:B------:R-:W-:Y:S01]  /*2ce0*/  PRMT R6, R0, 0x654, R7 ;  /* 0x0000065400067816 */ /* 0x000fe20000000007 */
[----:B--2---:R-:W-:Y:S01]  /*2cf0*/  @!P2 IMAD.MOV.U32 R4, RZ, RZ, 0x10 ;  /* 0x00000010ff04a424 */ /* 0x004fe200078e00ff */
[----:B---3--:R-:W-:Y:S06]  /*2d00*/  @!P0 BRA `(.L_x_50) ;  /* 0x0000006c00d08947 */ /* 0x008fec0003800000 */
.L_x_147:
[----:B------:R-:W-:Y:S01]  /*2d10*/  ULEA UR8, UR5, UR6, 0x4 ;  /* 0x0000000605087291 */ /* 0x000fe2000f8e20ff */
[----:B------:R-:W-:Y:S01]  /*2d20*/  SEL R3, R6, R3, !P2 ;  /* 0x0000000306037207 */ /* 0x000fe20005000000 */
[----:B------:R-:W-:Y:S01]  /*2d30*/  UIADD3 UR9, UPT, UPT, UR4, 0xa0, URZ ;  /* 0x000000a004097890 */ /* 0x000fe2000fffe0ff */
[----:B--2---:R-:W-:Y:S01]  /*2d40*/  LEA R2, R11, UR6, 0x3 ;  /* 0x000000060b027c11 */ /* 0x004fe2000f8e18ff */
[----:B------:R-:W-:Y:S01]  /*2d50*/  UIADD3 UR8, UPT, UPT, UR8, 0x130, URZ ;  /* 0x0000013008087890 */ /* 0x000fe2000fffe0ff */
[----:B------:R-:W-:Y:S01]  /*2d60*/  SHF.L.U32 R5, R10, 0x1f, RZ ;  /* 0x0000001f0a057819 */ /* 0x000fe200000006ff */
[----:B------:R2:W-:Y:S01]  /*2d70*/  @!P2 SYNCS.ARRIVE.TRANS64.RED RZ, [R3+URZ], R4 ;  /* 0x0000000403ffa9a7 */ /* 0x0005e200080004ff */
[----:B------:R-:W-:Y:S01]  /*2d80*/  UIADD3 UR4, UPT, UPT, UR5, 0x1, URZ ;  /* 0x0000000105047890 */ /* 0x000fe2000fffe0ff */
[----:B------:R-:W-:-:S03]  /*2d90*/  VIADD R8, R8, 0x1 ;  /* 0x0000000108087836 */ /* 0x000fc60000000000 */
[----:B------:R-:W-:Y:S02]  /*2da0*/  UISETP.NE.AND UP0, UPT, UR4, 0x2, UPT ;  /* 0x000000020400788c */ /* 0x000fe4000bf05270 */
[----:B------:R-:W-:Y:S06]  /*2db0*/  UGETNEXTWORKID.BROADCAST [UR8], [UR9] ;  /* 0x00000000080073ca */ /* 0x000fec0008000100 */
[----:B------:R-:W-:Y:S01]  /*2dc0*/  USEL UR7, URZ, 0x1, UP0 ;  /* 0x00000001ff077887 */ /* 0x000fe20008000000 */
[----:B------:R-:W-:Y:S01]  /*2dd0*/  ISETP.NE.AND P0, PT, R8, 0x2, PT ;  /* 0x000000020800780c */ /* 0x000fe20003f05270 */
[----:B------:R-:W-:Y:S01]  /*2de0*/  USEL UR5, UR4, URZ, UP0 ;  /* 0x000000ff04057287 */ /* 0x000fe20008000000 */
[----:B------:R-:W3:Y:S03]  /*2df0*/  SYNCS.PHASECHK.TRANS64.TRYWAIT P1, [R2+URZ+0xa0], R5 ;  /* 0x0000a005020075a7 */ /* 0x000ee600080211ff */
[----:B------:R-:W-:Y:S01]  /*2e00*/  LOP3.LUT R12, R12, UR7, RZ, 0x3c, !PT ;  /* 0x000000070c0c7c12 */ /* 0x000fe2000f8e3cff */
[----:B--23--:R-:W-:Y:S07]  /*2e10*/  @!P1 BRA `(.L_x_51) ;  /* 0x0000006c00a49947 */ /* 0x00cfee0003800000 */
.L_x_148:
[C---:B------:R-:W-:Y:S01]  /*2e20*/  LEA R4, R11.reuse, UR6, 0x4 ;  /* 0x000000060b047c11 */ /* 0x040fe2000f8e20ff */
[----:B--2---:R-:W-:Y:S01]  /*2e30*/  VIADD R2, R2, 0xb0 ;  /* 0x000000b002027836 */ /* 0x004fe20000000000 */
[----:B------:R-:W-:Y:S01]  /*2e40*/  SEL R8, R8, RZ, P0 ;  /* 0x000000ff08087207 */ /* 0x000fe20000000000 */
[----:B------:R-:W-:-:S03]  /*2e50*/  VIADD R11, R11, 0x1 ;  /* 0x000000010b0b7836 */ /* 0x000fc60000000000 */
[----:B------:R-:W2:Y:S01]  /*2e60*/  LDS.128 R4, [R4+0x130] ;  /* 0x0001300004047984 */ /* 0x000ea20000000c00 */
[----:B------:R-:W-:Y:S02]  /*2e70*/  PRMT R2, RZ, 0x654, R2 ;  /* 0x00000654ff027816 */ /* 0x000fe40000000002 */
[C---:B------:R-:W-:Y:S01]  /*2e80*/  ISETP.NE.AND P1, PT, R11.reuse, 0x2, PT ;  /* 0x000000020b00780c */ /* 0x040fe20003f25270 */
[----:B------:R-:W-:Y:S01]  /*2e90*/  @!PT LDS RZ, [RZ] ;  /* 0x00000000fffff984 */ /* 0x000fe20000000800 */
[----:B------:R-:W-:Y:S01]  /*2ea0*/  @!PT LDS RZ, [RZ] ;  /* 0x00000000fffff984 */ /* 0x000fe20000000800 */
[----:B------:R-:W-:Y:S01]  /*2eb0*/  @!PT LDS RZ, [RZ] ;  /* 0x00000000fffff984 */ /* 0x000fe20000000800 */
[----:B------:R-:W-:Y:S01]  /*2ec0*/  @!PT LDS RZ, [RZ] ;  /* 0x00000000fffff984 */ /* 0x000fe20000000800 */
[----:B------:R3:W-:Y:S06]  /*2ed0*/  MEMBAR.ALL.CTA ;  /* 0x0000000000007992 */ /* 0x0007ec0000008000 */
[----:B---3--:R-:W3:Y:S01]  /*2ee0*/  FENCE.VIEW.ASYNC.S ;  /* 0x00000000000073c6 */ /* 0x008ee20000000000 */
[----:B------:R-:W-:Y:S01]  /*2ef0*/  SEL R11, R11, RZ, P1 ;  /* 0x000000ff0b0b7207 */ /* 0x000fe20000800000 */
[----:B---3--:R3:W-:Y:S01]  /*2f00*/  SYNCS.ARRIVE.TRANS64.RED.A1T0 RZ, [R2+URZ], RZ ;  /* 0x000000ff02ff79a7 */ /* 0x0087e200081004ff */
[----:B--2---:R-:W-:-:S02]  /*2f10*/  LOP3.LUT P3, RZ, R6, 0x1, RZ, 0xc0, !PT ;  /* 0x0000000106ff7812 */ /* 0x004fc4000786c0ff */
[----:B------:R-:W-:-:S04]  /*2f20*/  SEL R5, RZ, 0x1, P1 ;  /* 0x00000001ff057807 */ /* 0x000fc80000800000 */
[----:B------:R-:W-:Y:S02]  /*2f30*/  LOP3.LUT R10, R10, R5, RZ, 0x3c, !PT ;  /* 0x000000050a0a7212 */ /* 0x000fe400078e3cff */
[----:B---3--:R-:W-:-:S04]  /*2f40*/  SEL R2, RZ, 0x1, P0 ;  /* 0x00000001ff027807 */ /* 0x008fc80000000000 */
[----:B------:R-:W-:Y:S01]  /*2f50*/  LOP3.LUT R9, R9, R2, RZ, 0x3c, !PT ;  /* 0x0000000209097212 */ /* 0x000fe200078e3cff */
[----:B------:R-:W-:Y:S06]  /*2f60*/  @P3 BRA `(.L_x_52) ;  /* 0xfffffffc002c3947 */ /* 0x000fec000383ffff */
[----:B------:R-:W-:Y:S01]  /*2f70*/  ULEA UR4, UR5, UR6, 0x3 ;  /* 0x0000000605047291 */ /* 0x000fe2000f8e18ff */
[----:B------:R-:W-:-:S08]  /*2f80*/  SHF.L.U32 R3, R12, 0x1f, RZ ;  /* 0x0000001f0c037819 */ /* 0x000fd000000006ff */
[----:B------:R-:W2:Y:S02]  /*2f90*/  SYNCS.PHASECHK.TRANS64 P0, [UR4+0xb0], R3 ;  /* 0x0000b003ff0075a7 */ /* 0x000ea40008001004 */
[----:B--2---:R-:W-:Y:S05]  /*2fa0*/  @P0 BRA `(.L_x_53) ;  /* 0x0000000000080947 */ /* 0x004fea0003800000 */
[----:B------:R-:W2:Y:S02]  /*2fb0*/  SYNCS.PHASECHK.TRANS64.TRYWAIT P0, [UR4+0xb0], R3 ;  /* 0x0000b003ff0075a7 */ /* 0x000ea40008001104 */
[----:B--2---:R-:W-:Y:S05]  /*2fc0*/  @!P0 BRA `(.L_x_54) ;  /* 0x0000006c004c8947 */ /* 0x004fea0003800000 */
.L_x_53:
[----:B------:R-:W-:-:S04]  /*2fd0*/  UIADD3 UR7, UPT, UPT, UR5, 0x1, URZ ;  /* 0x0000000105077890 */ /* 0x000fc8000fffe0ff */
[----:B------:R-:W-:-:S04]  /*2fe0*/  UISETP.NE.AND UP0, UPT, UR7, 0x2, UPT ;  /* 0x000000020700788c */ /* 0x000fc8000bf05270 */
[----:B------:R-:W-:Y:S02]  /*2ff0*/  USEL UR8, URZ, 0x1, UP0 ;  /* 0x00000001ff087887 */ /* 0x000fe40008000000 */
[----:B------:R-:W-:-:S04]  /*3000*/  USEL UR7, UR7, URZ, UP0 ;  /* 0x000000ff07077287 */ /* 0x000fc80008000000 */
[----:B------:R-:W-:Y:S01]  /*3010*/  ULEA UR7, UR7, UR6, 0x3 ;  /* 0x0000000607077291 */ /* 0x000fe2000f8e18ff */
[----:B--2---:R-:W-:-:S04]  /*3020*/  LOP3.LUT R3, R12, UR8, RZ, 0x3c, !PT ;  /* 0x000000080c037c12 */ /* 0x004fc8000f8e3cff */
[----:B------:R-:W-:-:S04]  /*3030*/  SHF.L.U32 R0, R3, 0x1f, RZ ;  /* 0x0000001f03007819 */ /* 0x000fc800000006ff */
[----:B------:R-:W2:Y:S02]  /*3040*/  SYNCS.PHASECHK.TRANS64 P0, [UR7+0xb0], R0 ;  /* 0x0000b000ff0075a7 */ /* 0x000ea40008001007 */
[----:B-12---:R-:W-:Y:S05]  /*3050*/  @P0 EXIT ;  /* 0x000000000000094d */ /* 0x006fea0003800000 */
[----:B------:R-:W-:Y:S02]  /*3060*/  SHF.L.U32 R3, R3, 0x1f, RZ ;  /* 0x0000001f03037819 */ /* 0x000fe400000006ff */
[----:B------:R-:W-:-:S07]  /*3070*/  MOV R0, UR7 ;  /* 0x0000000700007c02 */ /* 0x000fce0008000f00 */
.L_x_55:
[----:B-1----:R1:W2:Y:S02]  /*3080*/  SYNCS.PHASECHK.TRANS64.TRYWAIT P0, [R0+URZ+0xb0], R3 ;  /* 0x0000b003000075a7 */ /* 0x0022a400080011ff */
[----:B--2---:R-:W-:Y:S05]  /*3090*/  @!P0 NANOSLEEP.SYNCS 0x989680 ;  /* 0x009896800000895d */ /* 0x004fea0003900000 */
[----:B------:R-:W2:Y:S02]  /*30a0*/  @!P0 SYNCS.PHASECHK.TRANS64 P0, [R0+URZ+0xb0], R3 ;  /* 0x0000b003000085a7 */ /* 0x000ea400080010ff */
[----:B--2---:R-:W-:Y:S05]  /*30b0*/  @P0 EXIT ;  /* 0x000000000000094d */ /* 0x004fea0003800000 */
[----:B------:R-:W-:Y:S05]  /*30c0*/  BRA `(.L_x_55) ;  /* 0xfffffffc00ec7947 */ /* 0x000fea000383ffff */
.L_x_48:
[----:B------:R-:W-:Y:S05]  /*30d0*/  BRA.U UP4, `(.L_x_56) ;  /* 0x0000000d04d87547 */ /* 0x000fea000b800000 */
[----:B------:R-:W2:Y:S01]  /*30e0*/  S2UR UR7, SR_CgaCtaId ;  /* 0x00000000000779c3 */ /* 0x000ea20000008800 */
[----:B------:R-:W-:Y:S01]  /*30f0*/  UMOV UR4, 0x40 ;  /* 0x0000004000047882 */ /* 0x000fe20000000000 */
[----:B------:R-:W-:Y:S01]  /*3100*/  NOP ;  /* 0x0000000000007918 */ /* 0x000fe20000000000 */
[----:B------:R-:W-:Y:S01]  /*3110*/  UMOV UR6, 0x400 ;  /* 0x0000040000067882 */ /* 0x000fe20000000000 */
[----:B--2---:R-:W-:Y:S02]  /*3120*/  ULEA UR5, UR7, UR4, 0x18 ;  /* 0x0000000407057291 */ /* 0x004fe4000f8ec0ff */
[----:B------:R-:W-:-:S07]  /*3130*/  ULEA UR6, UR7, UR6, 0x18 ;  /* 0x0000000607067291 */ /* 0x000fce000f8ec0ff */
[----:B------:R-:W2:Y:S02]  /*3140*/  LDS.U8 R0, [UR5+0x1c] ;  /* 0x00001c05ff007984 */ /* 0x000ea40008000000 */
[----:B--2---:R-:W-:-:S13]  /*3150*/  ISETP.NE.AND P0, PT, R0, RZ, PT ;  /* 0x000000ff0000720c */ /* 0x004fda0003f05270 */
[----:B------:R-:W-:Y:S05]  /*3160*/  @P0 BRA `(.L_x_57) ;  /* 0x0000000000580947 */ /* 0x000fea0003800000 */
[----:B------:R-:W-:-:S13]  /*3170*/  ELECT P0, URZ, PT ;  /* 0x0000000000ff782f */ /* 0x000fda0003800000 */
[----:B------:R-:W-:Y:S05]  /*3180*/  @!P0 BRA `(.L_x_58) ;  /* 0x0000000000608947 */ /* 0x000fea0003800000 */
[----:B------:R-:W-:Y:S01]  /*3190*/  UMOV UR4, 0x10 ;  /* 0x0000001000047882 */ /* 0x000fe20000000000 */
[----:B------:R-:W-:Y:S01]  /*31a0*/  HFMA2 R0, -RZ, RZ, 0, 5.9604644775390625e-08 ;  /* 0x00000001ff007431 */ /* 0x000fe200000001ff */
[----:B------:R-:W-:-:S03]  /*31b0*/  MOV R3, 0xffff ;  /* 0x0000ffff00037802 */ /* 0x000fc60000000f00 */
[----:B------:R-:W-:Y:S04]  /*31c0*/  DEPBAR.LE SB2, 0x36 ;  /* 0x0000ad800000791a */ /* 0x000fe80000000000 */
[----:B------:R-:W2:Y:S02]  /*31d0*/  UTCATOMSWS.FIND_AND_SET.ALIGN UP0, UR4, UR4 ;  /* 0x00000004000475e3 */ /* 0x000ea40008000800 */
[----:B--2---:R-:W-:Y:S01]  /*31e0*/  MOV R4, UR4 ;  /* 0x0000000400047c02 */ /* 0x004fe20008000f00 */
[----:B------:R-:W-:Y:S06]  /*31f0*/  BRA.U UP0, `(.L_x_59) ;  /* 0x0000000100187547 */ /* 0x000fec000b800000 */
.L_x_60:
[----:B------:R-:W-:Y:S05]  /*3200*/  NANOSLEEP 0x64 ;  /* 0x000000640000795d */ /* 0x000fea0003800000 */
[----:B------:R-:W-:-:S05]  /*3210*/  UMOV UR4, 0x10 ;  /* 0x0000001000047882 */ /* 0x000fca0000000000 */
[----:B------:R-:W-:Y:S04]  /*3220*/  DEPBAR.LE SB2, 0x36 ;  /* 0x0000ad800000791a */ /* 0x000fe80000000000 */
[----:B------:R-:W2:Y:S02]  /*3230*/  UTCATOMSWS.FIND_AND_SET.ALIGN UP0, UR4, UR4 ;  /* 0x00000004000475e3 */ /* 0x000ea40008000800 */
[----:B--2---:R-:W-:Y:S01]  /*3240*/  MOV R4, UR4 ;  /* 0x0000000400047c02 */ /* 0x004fe20008000f00 */
[----:B------:R-:W-:Y:S05]  /*3250*/  BRA.U !UP0, `(.L_x_60) ;  /* 0xfffffffd08e87547 */ /* 0x000fea000b83ffff */
.L_x_59:
[-C--:B------:R-:W-:Y:S02]  /*3260*/  SHF.L.U32 R3, R3, R4.reuse, RZ ;  /* 0x0000000403037219 */ /* 0x080fe400000006ff */
[----:B------:R-:W-:Y:S01]  /*3270*/  SHF.L.U32 R0, R0, R4, RZ ;  /* 0x0000000400007219 */ /* 0x000fe200000006ff */
[----:B------:R-:W-:Y:S02]  /*3280*/  IMAD.SHL.U32 R4, R4, 0x20, RZ ;  /* 0x0000002004047824 */ /* 0x000fe400078e00ff */
[----:B------:R2:W-:Y:S04]  /*3290*/  ATOMS.OR RZ, [UR5+0x14], R3 ;  /* 0x00001403ffff798c */ /* 0x0005e8000b000005 */
[----:B------:R2:W-:Y:S04]  /*32a0*/  ATOMS.OR RZ, [UR5+0x18], R0 ;  /* 0x00001800ffff798c */ /* 0x0005e8000b000005 */
[----:B------:R2:W-:Y:S01]  /*32b0*/  STS [UR6+0x150], R4 ;  /* 0x00015004ff007988 */ /* 0x0005e20008000806 */
[----:B------:R-:W-:Y:S05]  /*32c0*/  BRA `(.L_x_58) ;  /* 0x0000000000107947 */ /* 0x000fea0003800000 */
.L_x_57:
[----:B------:R-:W-:Y:S02]  /*32d0*/  MOV R0, 0xffffffff ;  /* 0xffffffff00007802 */ /* 0x000fe40000000f00 */
[----:B------:R-:W-:-:S03]  /*32e0*/  MOV R4, 0x3310 ;  /* 0x0000331000047802 */ /* 0x000fc60000000f00 */
[----:B------:R2:W-:Y:S04]  /*32f0*/  STS [UR6+0x150], R0 ;  /* 0x00015000ff007988 */ /* 0x0005e80008000806 */
[----:B-12--5:R-:W-:Y:S05]  /*3300*/  CALL.REL.NOINC `($__internal_1_$__cuda_sm10x_tcgen05_guardrail_trap_phase_invalid_during_alloc) ;  /* 0x0000007000907944 */ /* 0x026fea0003c00000 */
.L_x_58:
[----:B------:R-:W-:Y:S05]  /*3310*/  WARPSYNC.ALL ;  /* 0x0000000000007948 */ /* 0x000fea0003800000 */
[----:B------:R-:W3:Y:S01]  /*3320*/  S2UR UR4, SR_CgaCtaId ;  /* 0x00000000000479c3 */ /* 0x000ee20000008800 */
[----:B------:R-:W-:Y:S01]  /*3330*/  UMOV UR26, 0x400 ;  /* 0x00000400001a7882 */ /* 0x000fe20000000000 */
[----:B------:R-:W-:-:S06]  /*3340*/  NOP ;  /* 0x0000000000007918 */ /* 0x000fcc0000000000 */
[----:B------:R-:W-:Y:S06]  /*3350*/  BAR.ARV 0x6, 0xa0 ;  /* 0x0182800000007b1d */ /* 0x000fec0000002000 */
[----:B------:R-:W4:Y:S01]  /*3360*/  LDCU UR5, c[0x0][0x38c] ;  /* 0x00007180ff0577ac */ /* 0x000f220008000800 */
[----:B------:R-:W-:Y:S01]  /*3370*/  LOP3.LUT R2, R2, 0xffff, RZ, 0xc0, !PT ;  /* 0x0000ffff02027812 */ /* 0x000fe200078ec0ff */
[----:B------:R-:W-:Y:S01]  /*3380*/  IMAD.MOV.U32 R11, RZ, RZ, 0x1 ;  /* 0x00000001ff0b7424 */ /* 0x000fe200078e00ff */
[----:B------:R-:W-:Y:S01]  /*3390*/  CS2R R8, SRZ ;  /* 0x0000000000087805 */ /* 0x000fe2000001ff00 */
[----:B------:R-:W1:Y:S01]  /*33a0*/  LDCU UR7, c[0x0][0x38c] ;  /* 0x00007180ff0777ac */ /* 0x000e620008000800 */
[----:B------:R-:W-:Y:S01]  /*33b0*/  R2UR UR27, R2 ;  /* 0x00000000021b72ca */ /* 0x000fe200000e0000 */
[----:B------:R-:W-:Y:S01]  /*33c0*/  IMAD.MOV.U32 R10, RZ, RZ, RZ ;  /* 0x000000ffff0a7224 */ /* 0x000fe200078e00ff */
[----:B------:R-:W-:Y:S01]  /*33d0*/  UMOV UR30, URZ ;  /* 0x000000ff001e7c82 */ /* 0x000fe20008000000 */
[----:B------:R-:W-:Y:S01]  /*33e0*/  UMOV UR24, URZ ;  /* 0x000000ff00187c82 */ /* 0x000fe20008000000 */
[----:B---3--:R-:W-:Y:S01]  /*33f0*/  ULEA UR26, UR4, UR26, 0x18 ;  /* 0x0000001a041a7291 */ /* 0x008fe2000f8ec0ff */
[----:B------:R-:W-:Y:S01]  /*3400*/  UMOV UR38, 0x0 ;  /* 0x0000000000267882 */ /* 0x000fe20000000000 */
[----:B------:R-:W-:-:S02]  /*3410*/  UMOV UR39, 0x4400010 ;  /* 0x0440001000277882 */ /* 0x000fc40000000000 */
[----:B------:R-:W-:Y:S02]  /*3420*/  UIADD3 UR4, UPT, UPT, UR26, 0x6400, URZ ;  /* 0x000064001a047890 */ /* 0x000fe4000fffe0ff */
[----:B------:R-:W-:Y:S02]  /*3430*/  UIADD3 UR6, UPT, UPT, UR26, 0x10400, URZ ;  /* 0x000104001a067890 */ /* 0x000fe4000fffe0ff */
[----:B----4-:R-:W-:Y:S01]  /*3440*/  UIADD3 UR5, UPT, UPT, UR5, 0x7f, URZ ;  /* 0x0000007f05057890 */ /* 0x010fe2000fffe0ff */
[----:B--2---:R-:W2:Y:S01]  /*3450*/  LDS R0, [UR26+0x150] ;  /* 0x0001501aff007984 */ /* 0x004ea20008000800 */
[----:B-1----:R-:W-:Y:S01]  /*3460*/  UMOV UR36, 0x0 ;  /* 0x0000000000247882 */ /* 0x002fe20000000000 */
[----:B------:R-:W-:Y:S01]  /*3470*/  UMOV UR37, 0x4400010 ;  /* 0x0440001000257882 */ /* 0x000fe20000000000 */
[----:B------:R-:W-:Y:S02]  /*3480*/  USHF.R.S32.HI UR40, URZ, 0x1f, UR5 ;  /* 0x0000001fff287899 */ /* 0x000fe40008011405 */
[----:B------:R-:W-:-:S02]  /*3490*/  UISETP.GE.AND UP4, UPT, UR7, 0x1, UPT ;  /* 0x000000010700788c */ /* 0x000fc4000bf86270 */
[----:B------:R-:W-:Y:S02]  /*34a0*/  ULEA.HI UR40, UR40, UR5, URZ, 0x7 ;  /* 0x0000000528287291 */ /* 0x000fe4000f8f38ff */
[----:B------:R-:W-:Y:S02]  /*34b0*/  USHF.R.U32.HI UR5, URZ, 0x4, UR4 ;  /* 0x00000004ff057899 */ /* 0x000fe40008011604 */
[----:B------:R-:W-:Y:S02]  /*34c0*/  USHF.R.S32.HI UR40, URZ, 0x7, UR40 ;  /* 0x00000007ff287899 */ /* 0x000fe40008011428 */
[----:B------:R-:W-:Y:S02]  /*34d0*/  USHF.R.U32.HI UR4, URZ, 0x4, UR6 ;  /* 0x00000004ff047899 */ /* 0x000fe40008011606 */
[----:B------:R-:W-:Y:S02]  /*34e0*/  UISETP.LT.AND UP0, UPT, UR40, 0x1, UPT ;  /* 0x000000012800788c */ /* 0x000fe4000bf01270 */
[----:B------:R-:W-:-:S02]  /*34f0*/  ULOP3.LUT UR5, UR5, 0x3fff, URZ, 0xc0, !UPT ;  /* 0x00003fff05057892 */ /* 0x000fc4000f8ec0ff */
[----:B------:R-:W-:Y:S02]  /*3500*/  ULOP3.LUT UR4, UR4, 0x3fff, URZ, 0xc0, !UPT ;  /* 0x00003fff04047892 */ /* 0x000fe4000f8ec0ff */
[----:B------:R-:W-:Y:S02]  /*3510*/  USEL UR41, UR40, 0x1, !UP0 ;  /* 0x0000000128297887 */ /* 0x000fe4000c000000 */
[----:B------:R-:W-:Y:S02]  /*3520*/  ULOP3.LUT UR28, UR5, 0x10000, URZ, 0xfc, !UPT ;  /* 0x00010000051c7892 */ /* 0x000fe4000f8efcff */
[----:B------:R-:W-:Y:S02]  /*3530*/  ULOP3.LUT UR29, UR4, 0x10000, URZ, 0xfc, !UPT ;  /* 0x00010000041d7892 */ /* 0x000fe4000f8efcff */
[----:B------:R-:W-:Y:S01]  /*3540*/  UIADD3 UR41, UPT, UPT, -UR41, URZ, URZ ;  /* 0x000000ff29297290 */ /* 0x000fe2000fffe1ff */
[----:B------:R-:W-:Y:S01]  /*3550*/  UMOV UR34, 0x0 ;  /* 0x0000000000227882 */ /* 0x000fe20000000000 */
[----:B------:R-:W-:Y:S01]  /*3560*/  UMOV UR35, 0x4400010 ;  /* 0x0440001000237882 */ /* 0x000fe20000000000 */
[----:B------:R-:W-:Y:S01]  /*3570*/  UMOV UR32, 0x0 ;  /* 0x0000000000207882 */ /* 0x000fe20000000000 */
[----:B------:R-:W-:Y:S01]  /*3580*/  UMOV UR33, 0x4400010 ;  /* 0x0440001000217882 */ /* 0x000fe20000000000 */
[----:B--2---:R-:W-:-:S15]  /*3590*/  R2UR UR42, R0 ;  /* 0x00000000002a72ca */ /* 0x004fde00000e0000 */
.L_x_67:
[----:B------:R-:W-:Y:S02]  /*35a0*/  LEA R0, R10, UR26, 0x3 ;  /* 0x0000001a0a007c11 */ /* 0x000fe4000f8e18ff */
[----:B------:R-:W-:Y:S02]  /*35b0*/  SHF.L.U32 R5, R9, 0x1f, RZ ;  /* 0x0000001f09057819 */ /* 0x000fe400000006ff */
[----:B------:R-:W-:Y:S01]  /*35c0*/  PLOP3.LUT P0, PT, PT, PT, UP4, 0x80, 0x8 ;  /* 0x000000000008781c */ /* 0x000fe20003f0f048 */
[----:B------:R-:W-:Y:S01]  /*35d0*/  VIADD R3, R0, 0xb0 ;  /* 0x000000b000037836 */ /* 0x000fe20000000000 */
[----:B-1----:R-:W1:Y:S02]  /*35e0*/  SYNCS.PHASECHK.TRANS64.TRYWAIT P1, [R0+URZ+0xa0], R5 ;  /* 0x0000a005000075a7 */ /* 0x002e6400080211ff */
[----:B-1-3--:R-:W-:Y:S09]  /*35f0*/  @!P1 BRA `(.L_x_61) ;  /* 0x0000006400d89947 */ /* 0x00aff20003800000 */
.L_x_150:
[----:B------:R-:W-:Y:S01]  /*3600*/  LEA R4, R10, UR26, 0x4 ;  /* 0x0000001a0a047c11 */ /* 0x000fe2000f8e20ff */
[----:B------:R-:W-:Y:S01]  /*3610*/  @UP4 ULEA UR4, UR24, UR26, 0x3 ;  /* 0x0000001a18044291 */ /* 0x000fe2000f8e18ff */
[----:B------:R-:W-:Y:S01]  /*3620*/  PLOP3.LUT P2, PT, PT, PT, PT, 0x80, 0x8 ;  /* 0x000000000008781c */ /* 0x000fe20003f4f070 */
[----:B------:R-:W-:Y:S01]  /*3630*/  ULEA UR31, UR30, UR26, 0x3 ;  /* 0x0000001a1e1f7291 */ /* 0x000fe2000f8e18ff */
[----:B------:R-:W-:Y:S02]  /*3640*/  PRMT R3, RZ, 0x654, R3 ;  /* 0x00000654ff037816 */ /* 0x000fe40000000003 */
[----:B-1----:R-:W1:Y:S01]  /*3650*/  LDS.128 R4, [R4+0x130] ;  /* 0x0001300004047984 */ /* 0x002e620000000c00 */
[----:B------:R-:W-:Y:S02]  /*3660*/  @P0 SHF.L.U32 R2, R8, 0x1f, RZ ;  /* 0x0000001f08020819 */ /* 0x000fe400000006ff */
[----:B------:R-:W-:Y:S01]  /*3670*/  SHF.L.U32 R0, R11, 0x1f, RZ ;  /* 0x0000001f0b007819 */ /* 0x000fe200000006ff */
[----:B------:R-:W-:Y:S01]  /*3680*/  @!PT LDS RZ, [RZ] ;  /* 0x00000000fffff984 */ /* 0x000fe20000000800 */
[----:B------:R-:W-:Y:S01]  /*3690*/  @!PT LDS RZ, [RZ] ;  /* 0x00000000fffff984 */ /* 0x000fe20000000800 */
[----:B------:R-:W-:Y:S01]  /*36a0*/  @!PT LDS RZ, [RZ] ;  /* 0x00000000fffff984 */ /* 0x000fe20000000800 */
[----:B------:R-:W-:Y:S01]  /*36b0*/  @!PT LDS RZ, [RZ] ;  /* 0x00000000fffff984 */ /* 0x000fe20000000800 */
[----:B------:R2:W-:Y:S06]  /*36c0*/  MEMBAR.ALL.CTA ;  /* 0x0000000000007992 */ /* 0x0005ec0000008000 */
[----:B--2---:R-:W2:Y:S02]  /*36d0*/  FENCE.VIEW.ASYNC.S ;  /* 0x00000000000073c6 */ /* 0x004ea40000000000 */
[----:B--2---:R2:W-:Y:S01]  /*36e0*/  SYNCS.ARRIVE.TRANS64.RED.A1T0 RZ, [R3+URZ], RZ ;  /* 0x000000ff03ff79a7 */ /* 0x0045e200081004ff */
[----:B------:R2:W3:Y:S01]  /*36f0*/  @P0 SYNCS.PHASECHK.TRANS64.TRYWAIT P2, [UR4], R2 ;  /* 0x00000002ff0005a7 */ /* 0x0004e20008041104 */
[----:B------:R-:W-:Y:S01]  /*3700*/  ULEA.HI UR4, UR30, UR30, URZ, 0x1 ;  /* 0x0000001e1e047291 */ /* 0x000fe2000f8f08ff */
[----:B-1----:R-:W-:-:S03]  /*3710*/  LOP3.LUT P1, RZ, R6, 0x1, RZ, 0xc0, !PT ;  /* 0x0000000106ff7812 */ /* 0x002fc6000782c0ff */
[----:B------:R-:W-:Y:S02]  /*3720*/  USHF.L.U32 UR11, UR4, 0x7, URZ ;  /* 0x00000007040b7899 */ /* 0x000fe400080006ff */
[----:B------:R-:W-:Y:S02]  /*3730*/  ULOP3.LUT UR4, UR4, 0xffe, URZ, 0xc0, !UPT ;  /* 0x00000ffe04047892 */ /* 0x000fe4000f8ec0ff */
[----:B------:R-:W-:Y:S02]  /*3740*/  ULOP3.LUT UR11, UR11, 0xffffff00, URZ, 0xc0, !UPT ;  /* 0xffffff000b0b7892 */ /* 0x000fe4000f8ec0ff */
[----:B------:R-:W-:Y:S02]  /*3750*/  UIADD3 UR4, UPT, UPT, -UR4, UR30, URZ ;  /* 0x0000001e04047290 */ /* 0x000fe4000fffe1ff */
[----:B------:R-:W-:Y:S01]  /*3760*/  UIADD3 UR11, UPT, UPT, UR42, UR11, URZ ;  /* 0x0000000b2a0b7290 */ /* 0x000fe2000fffe0ff */
[----:B------:R-:W1:Y:S03]  /*3770*/  SYNCS.PHASECHK.TRANS64.TRYWAIT P0, [UR31+0xe0], R0 ;  /* 0x0000e000ff0075a7 */ /* 0x000e66000800111f */
[----:B------:R-:W-:Y:S01]  /*3780*/  ULEA UR11, UR4, UR11, 0x14 ;  /* 0x0000000b040b7291 */ /* 0x000fe2000f8ea0ff */
[----:B-123--:R-:W-:Y:S11]  /*3790*/  @!P0 BRA `(.L_x_62) ;  /* 0x0000006400848947 */ /* 0x00eff60003800000 */
.L_x_152:
[----:B------:R-:W-:Y:S01]  /*37a0*/  IADD3 R10, PT, PT, R10, 0x1, RZ ;  /* 0x000000010a0a7810 */ /* 0x000fe20007ffe0ff */
[----:B------:R-:W-:Y:S06]  /*37b0*/  BRA.U !UP4, `(.L_x_63) ;  /* 0x000000010cc07547 */ /* 0x000fec000b800000 */
[----:B------:R-:W-:Y:S01]  /*37c0*/  UPLOP3.LUT UP2, UPT, UPT, UPT, UPT, 0x40, 0x4 ;  /* 0x000000000004789c */ /* 0x000fe20003f4e870 */
[----:B------:R-:W-:Y:S01]  /*37d0*/  UMOV UR23, UR41 ;  /* 0x0000002900177c82 */ /* 0x000fe20008000000 */
[----:B------:R-:W-:Y:S01]  /*37e0*/  UMOV UR22, UR40 ;  /* 0x0000002800167c82 */ /* 0x000fe20008000000 */
[----:B------:R-:W-:-:S08]  /*37f0*/  UMOV UR10, UR24 ;  /* 0x00000018000a7c82 */ /* 0x000fd00008000000 */
.L_x_66:
[----:B------:R-:W-:Y:S02]  /*3800*/  UIADD3 UR23, UPT, UPT, UR23, 0x1, URZ ;  /* 0x0000000117177890 */ /* 0x000fe4000fffe0ff */
[----:B--2---:R-:W-:Y:S02]  /*3810*/  ULEA UR5, UR10, UR26, 0x3 ;  /* 0x0000001a0a057291 */ /* 0x004fe4000f8e18ff */
[----:B------:R-:W-:Y:S01]  /*3820*/  UISETP.NE.AND UP3, UPT, UR23, URZ, UPT ;  /* 0x000000ff1700728c */ /* 0x000fe2000bf65270 */
[----:B---3--:R-:W-:Y:S10]  /*3830*/  @P2 BRA `(.L_x_64) ;  /* 0x00000000000c2947 */ /* 0x008ff40003800000 */
[----:B-1----:R-:W-:Y:S04]  /*3840*/  SHF.L.U32 R3, R8, 0x1f, RZ ;  /* 0x0000001f08037819 */ /* 0x002fe800000006ff */
[----:B------:R-:W1:Y:S02]  /*3850*/  SYNCS.PHASECHK.TRANS64.TRYWAIT P0, [UR5], R3 ;  /* 0x00000003ff0075a7 */ /* 0x000e640008001105 */
[----:B-1----:R-:W-:Y:S05]  /*3860*/  @!P0 BRA `(.L_x_65) ;  /* 0x0000006400688947 */ /* 0x002fea0003800000 */
.L_x_64:
[----:B------:R-:W-:Y:S01]  /*3870*/  UISETP.NE.AND UP0, UPT, UR22, 0x1, UPT ;  /* 0x000000011600788c */ /* 0x000fe2000bf05270 */
[----:B------:R-:W-:Y:S01]  /*3880*/  PLOP3.LUT P2, PT, PT, PT, PT, 0x80, 0x8 ;  /* 0x000000000008781c */ /* 0x000fe20003f4f070 */
[----:B------:R-:W-:Y:S02]  /*3890*/  UIADD3 UR4, UPT, UPT, UR10, 0x1, URZ ;  /* 0x000000010a047890 */ /* 0x000fe4000fffe0ff */
[----:B------:R-:W-:Y:S02]  /*38a0*/  UIADD3 UR25, UPT, UPT, UR5, 0x28, URZ ;  /* 0x0000002805197890 */ /* 0x000fe4000fffe0ff */
[----:B------:R-:W-:Y:S01]  /*38b0*/  UISETP.NE.AND UP1, UPT, UR4, 0x5, UPT ;  /* 0x000000050400788c */ /* 0x000fe2000bf25270 */
[----:B------:R-:W-:Y:S01]  /*38c0*/  PLOP3.LUT P0, PT, PT, PT, UP0, 0x80, 0x8 ;  /* 0x000000000008781c */ /* 0x000fe20003f0f008 */
[----:B------:R-:W-:Y:S02]  /*38d0*/  UIADD3 UR22, UPT, UPT, UR22, -0x1, URZ ;  /* 0xffffffff16167890 */ /* 0x000fe4000fffe0ff */
[----:B------:R-:W-:Y:S02]  /*38e0*/  USEL UR6, URZ, 0x1, UP1 ;  /* 0x00000001ff067887 */ /* 0x000fe40008800000 */
[----:B------:R-:W-:Y:S01]  /*38f0*/  USEL UR24, UR4, URZ, UP1 ;  /* 0x000000ff04187287 */ /* 0x000fe20008800000 */
[----:B------:R-:W-:Y:S01]  /*3900*/  UMOV UR7, 0x40004040 ;  /* 0x4000404000077882 */ /* 0x000fe20000000000 */
[----:B------:R-:W-:Y:S02]  /*3910*/  UMOV UR5, 0x40004040 ;  /* 0x4000404000057882 */ /* 0x000fe40000000000 */
[----:B------:R-:W-:Y:S01]  /*3920*/  @UP0 ULEA UR4, UR24, UR26, 0x3 ;  /* 0x0000001a18040291 */ /* 0x000fe2000f8e18ff */
[----:B------:R-:W-:Y:S01]  /*3930*/  LOP3.LUT R8, R8, UR6, RZ, 0x3c, !PT ;  /* 0x0000000608087c12 */ /* 0x000fe2000f8e3cff */
[----:B------:R-:W-:Y:S01]  /*3940*/  ULEA UR6, UR10, UR29, 0xb ;  /* 0x0000001d0a067291 */ /* 0x000fe2000f8e58ff */
[----:B------:R-:W-:Y:S02]  /*3950*/  UMOV UR21, 0x40004040 ;  /* 0x4000404000157882 */ /* 0x000fe40000000000 */
[----:B-1----:R-:W-:Y:S01]  /*3960*/  @P0 SHF.L.U32 R0, R8, 0x1f, RZ ;  /* 0x0000001f08000819 */ /* 0x002fe200000006ff */
[----:B------:R-:W-:Y:S02]  /*3970*/  UIADD3 UR20, UPT, UPT, UR6, 0x2, URZ ;  /* 0x0000000206147890 */ /* 0x000fe4000fffe0ff */
[----:B------:R-:W-:Y:S01]  /*3980*/  UIADD3 UR16, UPT, UPT, UR6, 0x4, URZ ;  /* 0x0000000406107890 */ /* 0x000fe2000fffe0ff */
[----:B------:R2:W3:Y:S01]  /*3990*/  @P0 SYNCS.PHASECHK.TRANS64.TRYWAIT P2, [UR4], R0 ;  /* 0x00000000ff0005a7 */ /* 0x0004e20008041104 */
[----:B------:R-:W-:Y:S02]  /*39a0*/  ULEA UR4, UR10, UR28, 0x9 ;  /* 0x0000001c0a047291 */ /* 0x000fe4000f8e48ff */
[----:B------:R-:W-:Y:S02]  /*39b0*/  UIADD3 UR12, UPT, UPT, UR6, 0x6, URZ ;  /* 0x00000006060c7890 */ /* 0x000fe4000fffe0ff */
[----:B------:R-:W-:Y:S02]  /*39c0*/  UIADD3 UR18, UPT, UPT, UR4, 0x2, URZ ;  /* 0x0000000204127890 */ /* 0x000fe4000fffe0ff */
[----:B------:R-:W-:Y:S02]  /*39d0*/  UIADD3 UR14, UPT, UPT, UR4, 0x4, URZ ;  /* 0x00000004040e7890 */ /* 0x000fe4000fffe0ff */
[----:B------:R-:W-:Y:S01]  /*39e0*/  UIADD3 UR8, UPT, UPT, UR4, 0x6, URZ ;  /* 0x0000000604087890 */ /* 0x000fe2000fffe0ff */
[----:B------:R2:W-:Y:S01]  /*39f0*/  UTCQMMA gdesc[UR4], gdesc[UR6], tmem[UR11], tmem[UR38], idesc[UR39], UP2 ;  /* 0x00ff2606040075ea */ /* 0x0005e2000900030b */
[----:B------:R-:W-:Y:S01]  /*3a00*/  UPLOP3.LUT UP2, UPT, UPT, UPT, UPT, 0x80, 0x8 ;  /* 0x000000000008789c */ /* 0x000fe20003f4f070 */
[----:B------:R-:W-:Y:S01]  /*3a10*/  UMOV UR19, 0x40004040 ;  /* 0x4000404000137882 */ /* 0x000fe20000000000 */
[----:B------:R-:W-:Y:S01]  /*3a20*/  UMOV UR17, 0x40004040 ;  /* 0x4000404000117882 */ /* 0x000fe20000000000 */
[----:B------:R2:W-:Y:S01]  /*3a30*/  UTCQMMA gdesc[UR18], gdesc[UR20], tmem[UR11], tmem[UR36], idesc[UR37], UPT ;  /* 0x00ff2414120075ea */ /* 0x0005e2000b80030b */
[----:B------:R-:W-:Y:S01]  /*3a40*/  UMOV UR15, 0x40004040 ;  /* 0x40004040000f7882 */ /* 0x000fe20000000000 */
[----:B------:R-:W-:Y:S01]  /*3a50*/  UMOV UR13, 0x40004040 ;  /* 0x40004040000d7882 */ /* 0x000fe20000000000 */
[----:B------:R-:W-:Y:S01]  /*3a60*/  UMOV UR9, 0x40004040 ;  /* 0x4000404000097882 */ /* 0x000fe20000000000 */
[----:B------:R2:W-:Y:S01]  /*3a70*/  UTCQMMA gdesc[UR14], gdesc[UR16], tmem[UR11], tmem[UR34], idesc[UR35], UPT ;  /* 0x00ff22100e0075ea */ /* 0x0005e2000b80030b */
[----:B------:R2:W-:Y:S01]  /*3a80*/  UTCQMMA gdesc[UR8], gdesc[UR12], tmem[UR11], tmem[UR32], idesc[UR33], UPT ;  /* 0x00ff200c080075ea */ /* 0x0005e2000b80030b */
[----:B------:R2:W-:Y:S01]  /*3a90*/  UTCBAR.MULTICAST [UR25], URZ, UR27 ;  /* 0x000000ff190073e9 */ /* 0x0005e2000800081b */
[----:B------:R-:W-:Y:S01]  /*3aa0*/  UMOV UR10, UR24 ;  /* 0x00000018000a7c82 */ /* 0x000fe20008000000 */
[----:B------:R-:W-:Y:S05]  /*3ab0*/  BRA.U UP3, `(.L_x_66) ;  /* 0xfffffffd03507547 */ /* 0x000fea000b83ffff */
.L_x_63:
[----:B--2---:R-:W-:Y:S01]  /*3ac0*/  UIADD3 UR4, UPT, UPT, UR30, 0x1, URZ ;  /* 0x000000011e047890 */ /* 0x004fe2000fffe0ff */
[C---:B------:R-:W-:Y:S01]  /*3ad0*/  ISETP.NE.AND P0, PT, R10.reuse, 0x2, PT ;  /* 0x000000020a00780c */ /* 0x040fe20003f05270 */
[----:B------:R-:W-:Y:S02]  /*3ae0*/  UIADD3 UR5, UPT, UPT, UR31, 0xc0, URZ ;  /* 0x000000c01f057890 */ /* 0x000fe4000fffe0ff */
[----:B------:R-:W-:Y:S01]  /*3af0*/  UISETP.NE.AND UP0, UPT, UR4, 0x4, UPT ;  /* 0x000000040400788c */ /* 0x000fe2000bf05270 */
[----:B-1----:R-:W-:Y:S02]  /*3b00*/  SEL R0, RZ, 0x1, P0 ;  /* 0x00000001ff007807 */ /* 0x002fe40000000000 */
[----:B------:R-:W-:Y:S01]  /*3b10*/  SEL R10, R10, RZ, P0 ;  /* 0x000000ff0a0a7207 */ /* 0x000fe20000000000 */
[----:B------:R-:W-:Y:S01]  /*3b20*/  USEL UR6, URZ, 0x1, UP0 ;  /* 0x00000001ff067887 */ /* 0x000fe20008000000 */
[----:B------:R-:W-:Y:S01]  /*3b30*/  LOP3.LUT R9, R9, R0, RZ, 0x3c, !PT ;  /* 0x0000000009097212 */ /* 0x000fe200078e3cff */
[----:B------:R-:W-:Y:S01]  /*3b40*/  USEL UR30, UR4, URZ, UP0 ;  /* 0x000000ff041e7287 */ /* 0x000fe20008000000 */
[----:B------:R1:W-:Y:S03]  /*3b50*/  UTCBAR [UR5], URZ ;  /* 0x000000ff050073e9 */ /* 0x0003e600080000ff */
[----:B------:R-:W-:Y:S01]  /*3b60*/  LOP3.LUT R11, R11, UR6, RZ, 0x3c, !PT ;  /* 0x000000060b0b7c12 */ /* 0x000fe2000f8e3cff */
[----:B------:R-:W-:Y:S07]  /*3b70*/  @P1 BRA `(.L_x_67) ;  /* 0xfffffff800881947 */ /* 0x000fee000383ffff */
[----:B------:R-:W2:Y:S01]  /*3b80*/  S2UR UR8, SR_CgaCtaId ;  /* 0x00000000000879c3 */ /* 0x000ea20000008800 */
[----:B------:R-:W-:Y:S01]  /*3b90*/  ELECT P0, URZ, PT ;  /* 0x0000000000ff782f */ /* 0x000fe20003800000 */
[----:B------:R-:W-:Y:S01]  /*3ba0*/  IMAD.MOV.U32 R0, RZ, RZ, 0x1 ;  /* 0x00000001ff007424 */ /* 0x000fe200078e00ff */
[----:B------:R-:W-:Y:S01]  /*3bb0*/  UIADD3 UR26, UPT, UPT, UR26, 0xe0, URZ ;  /* 0x000000e01a1a7890 */ /* 0x000fe2000fffe0ff */
[----:B------:R-:W-:Y:S01]  /*3bc0*/  SHF.L.U32 R3, R11, 0x1f, RZ ;  /* 0x0000001f0b037819 */ /* 0x000fe200000006ff */
[----:B------:R-:W-:-:S03]  /*3bd0*/  UMOV UR4, 0x40 ;  /* 0x0000004000047882 */ /* 0x000fc60000000000 */
[----:B------:R-:W-:Y:S01]  /*3be0*/  UVIRTCOUNT.DEALLOC.SMPOOL 0x80 ;  /* 0x000000800000784c */ /* 0x000fe20000000000 */
[----:B--2---:R-:W-:Y:S02]  /*3bf0*/  ULEA UR8, UR8, UR4, 0x18 ;  /* 0x0000000408087291 */ /* 0x004fe4000f8ec0ff */
[----:B------:R-:W-:-:S07]  /*3c00*/  ULEA UR4, UR30, UR26, 0x3 ;  /* 0x0000001a1e047291 */ /* 0x000fce000f8e18ff */
[----:B------:R2:W-:Y:S02]  /*3c10*/  @P0 STS.U8 [UR8+0x1c], R0 ;  /* 0x00001c00ff000988 */ /* 0x0005e40008000008 */
[----:B------:R-:W4:Y:S02]  /*3c20*/  SYNCS.PHASECHK.TRANS64.TRYWAIT P0, [UR4], R3 ;  /* 0x00000003ff0075a7 */ /* 0x000f240008001104 */
[----:B--2-4-:R-:W-:Y:S05]  /*3c30*/  @!P0 BRA `(.L_x_68) ;  /* 0x00000060008c8947 */ /* 0x014fea0003800000 */
.L_x_155:
[----:B------:R-:W-:-:S04]  /*3c40*/  UIADD3 UR4, UPT, UPT, UR30, 0x1, URZ ;  /* 0x000000011e047890 */ /* 0x000fc8000fffe0ff */
[----:B------:R-:W-:-:S04]  /*3c50*/  UISETP.NE.AND UP0, UPT, UR4, 0x4, UPT ;  /* 0x000000040400788c */ /* 0x000fc8000bf05270 */
[----:B------:R-:W-:Y:S02]  /*3c60*/  USEL UR6, URZ, 0x1, UP0 ;  /* 0x00000001ff067887 */ /* 0x000fe40008000000 */
[----:B------:R-:W-:-:S04]  /*3c70*/  USEL UR4, UR4, URZ, UP0 ;  /* 0x000000ff04047287 */ /* 0x000fc80008000000 */
[----:B-1----:R-:W-:Y:S01]  /*3c80*/  ULEA UR5, UR4, UR26, 0x3 ;  /* 0x0000001a04057291 */ /* 0x002fe2000f8e18ff */
[----:B------:R-:W-:-:S04]  /*3c90*/  LOP3.LUT R2, R11, UR6, RZ, 0x3c, !PT ;  /* 0x000000060b027c12 */ /* 0x000fc8000f8e3cff */
[----:B--2---:R-:W-:-:S04]  /*3ca0*/  SHF.L.U32 R3, R2, 0x1f, RZ ;  /* 0x0000001f02037819 */ /* 0x004fc800000006ff */
[----:B------:R-:W1:Y:S02]  /*3cb0*/  SYNCS.PHASECHK.TRANS64.TRYWAIT P0, [UR5], R3 ;  /* 0x00000003ff0075a7 */ /* 0x000e640008001105 */
[----:B-1----:R-:W-:Y:S05]  /*3cc0*/  @!P0 BRA `(.L_x_69) ;  /* 0x0000006000808947 */ /* 0x002fea0003800000 */
.L_x_157:
        /* <DEDUP_REMOVED lines=9> */
.L_x_159:
[----:B------:R-:W-:-:S04]  /*3d60*/  UIADD3 UR4, UPT, UPT, UR4, 0x1, URZ ;  /* 0x0000000104047890 */ /* 0x000fc8000fffe0ff */
[----:B------:R-:W-:-:S04]  /*3d70*/  UISETP.NE.AND UP0, UPT, UR4, 0x4, UPT ;  /* 0x000000040400788c */ /* 0x000fc8000bf05270 */
[----:B------:R-:W-:Y:S02]  /*3d80*/  USEL UR5, URZ, 0x1, UP0 ;  /* 0x00000001ff057887 */ /* 0x000fe40008000000 */
[----:B------:R-:W-:-:S04]  /*3d90*/  USEL UR4, UR4, URZ, UP0 ;  /* 0x000000ff04047287 */ /* 0x000fc80008000000 */
[----:B------:R-:W-:Y:S01]  /*3da0*/  ULEA UR4, UR4, UR26, 0x3 ;  /* 0x0000001a04047291 */ /* 0x000fe2000f8e18ff */
[----:B-1----:R-:W-:-:S04]  /*3db0*/  LOP3.LUT R3, R2, UR5, RZ, 0x3c, !PT ;  /* 0x0000000502037c12 */ /* 0x002fc8000f8e3cff */
[----:B------:R-:W-:-:S04]  /*3dc0*/  SHF.L.U32 R3, R3, 0x1f, RZ ;  /* 0x0000001f03037819 */ /* 0x000fc800000006ff */
[----:B------:R-:W1:Y:S02]  /*3dd0*/  SYNCS.PHASECHK.TRANS64.TRYWAIT P0, [UR4], R3 ;  /* 0x00000003ff0075a7 */ /* 0x000e640008001104 */
[----:B-1----:R-:W-:Y:S05]  /*3de0*/  @!P0 BRA `(.L_x_71) ;  /* 0x0000006000688947 */ /* 0x002fea0003800000 */
.L_x_161:
[----:B------:R-:W-:Y:S01]  /*3df0*/  NOP ;  /* 0x0000000000007918 */ /* 0x000fe20000000000 */
[----:B-1----:R-:W1:Y:S01]  /*3e00*/  LDS R0, [UR8+0x14] ;  /* 0x00001408ff007984 */ /* 0x002e620008000800 */
[----:B------:R-:W-:Y:S01]  /*3e10*/  ULOP3.LUT UR4, UR42, 0xffff, URZ, 0xc0, !UPT ;  /* 0x0000ffff2a047892 */ /* 0x000fe2000f8ec0ff */
[----:B------:R-:W-:Y:S01]  /*3e20*/  UMOV UR5, 0xffff ;  /* 0x0000ffff00057882 */ /* 0x000fe20000000000 */
[----:B------:R-:W-:Y:S02]  /*3e30*/  UMOV UR6, 0x1 ;  /* 0x0000000100067882 */ /* 0x000fe40000000000 */
[----:B------:R-:W-:-:S04]  /*3e40*/  USHF.R.U32.HI UR4, URZ, 0x5, UR4 ;  /* 0x00000005ff047899 */ /* 0x000fc80008011604 */
[----:B------:R-:W-:Y:S02]  /*3e50*/  USHF.L.U32 UR5, UR5, UR4, URZ ;  /* 0x0000000405057299 */ /* 0x000fe400080006ff */
[----:B------:R-:W-:-:S04]  /*3e60*/  USHF.L.U32 UR4, UR6, UR4, URZ ;  /* 0x0000000406047299 */ /* 0x000fc800080006ff */
[----:B-1----:R-:W-:-:S04]  /*3e70*/  LOP3.LUT R0, R0, UR5, RZ, 0xc0, !PT ;  /* 0x0000000500007c12 */ /* 0x002fc8000f8ec0ff */
[----:B------:R-:W-:-:S13]  /*3e80*/  ISETP.NE.AND P0, PT, R0, UR5, PT ;  /* 0x0000000500007c0c */ /* 0x000fda000bf05270 */
[----:B------:R-:W-:Y:S05]  /*3e90*/  @P0 BRA `(.L_x_72) ;  /* 0x0000000000580947 */ /* 0x000fea0003800000 */
[----:B------:R-:W1:Y:S02]  /*3ea0*/  LDS R0, [UR8+0x18] ;  /* 0x00001808ff007984 */ /* 0x000e640008000800 */
[----:B-1----:R-:W-:-:S04]  /*3eb0*/  LOP3.LUT R0, R0, UR4, RZ, 0xc0, !PT ;  /* 0x0000000400007c12 */ /* 0x002fc8000f8ec0ff */
[----:B------:R-:W-:-:S13]  /*3ec0*/  ISETP.NE.AND P0, PT, R0, UR4, PT ;  /* 0x0000000400007c0c */ /* 0x000fda000bf05270 */
[----:B------:R-:W-:Y:S05]  /*3ed0*/  @P0 BRA `(.L_x_73) ;  /* 0x00000000003c0947 */ /* 0x000fea0003800000 */
[----:B------:R-:W1:Y:S01]  /*3ee0*/  S2R R2, SR_LANEID ;  /* 0x0000000000027919 */ /* 0x000e620000000000 */
[----:B------:R-:W-:Y:S01]  /*3ef0*/  ULOP3.LUT UR5, URZ, UR5, URZ, 0x33, !UPT ;  /* 0x00000005ff057292 */ /* 0x000fe2000f8e33ff */
[----:B------:R-:W-:Y:S01]  /*3f00*/  LOP3.LUT R4, RZ, UR4, RZ, 0x33, !PT ;  /* 0x00000004ff047c12 */ /* 0x000fe2000f8e33ff */
[----:B------:R-:W-:Y:S02]  /*3f10*/  VOTEU.ANY UR4, UPT, PT ;  /* 0x0000000000047886 */ /* 0x000fe400038e0100 */
[----:B------:R-:W-:Y:S01]  /*3f20*/  UFLO.U32 UR4, UR4 ;  /* 0x00000004000472bd */ /* 0x000fe200080e0000 */
[----:B------:R-:W2:Y:S01]  /*3f30*/  REDUX UR6, R4 ;  /* 0x00000000040673c4 */ /* 0x000ea20000000000 */
[----:B------:R-:W-:-:S06]  /*3f40*/  IMAD.U32 R0, RZ, RZ, UR5 ;  /* 0x00000005ff007e24 */ /* 0x000fcc000f8e00ff */
[----:B------:R4:W-:Y:S01]  /*3f50*/  UTCATOMSWS.AND URZ, UR5 ;  /* 0x0000000500ff79e3 */ /* 0x0009e20008000000 */
[----:B------:R-:W3:Y:S01]  /*3f60*/  REDUX UR7, R0 ;  /* 0x00000000000773c4 */ /* 0x000ee20000000000 */
[----:B-1----:R-:W-:Y:S01]  /*3f70*/  ISETP.EQ.U32.AND P0, PT, R2, UR4, PT ;  /* 0x0000000402007c0c */ /* 0x002fe2000bf02070 */
[----:B--2---:R-:W-:Y:S01]  /*3f80*/  IMAD.U32 R2, RZ, RZ, UR6 ;  /* 0x00000006ff027e24 */ /* 0x004fe2000f8e00ff */
[----:B---3--:R-:W-:-:S11]  /*3f90*/  MOV R3, UR7 ;  /* 0x0000000700037c02 */ /* 0x008fd60008000f00 */
[----:B------:R4:W-:Y:S04]  /*3fa0*/  @P0 ATOMS.AND RZ, [UR8+0x14], R3 ;  /* 0x00001403ffff098c */ /* 0x0009e8000a800008 */
[----:B------:R4:W-:Y:S01]  /*3fb0*/  @P0 ATOMS.AND RZ, [UR8+0x18], R2 ;  /* 0x00001802ffff098c */ /* 0x0009e2000a800008 */
[----:B------:R-:W-:Y:S05]  /*3fc0*/  BRA `(.L_x_74) ;  /* 0x0000000000147947 */ /* 0x000fea0003800000 */
.L_x_73:
[----:B------:R-:W-:Y:S02]  /*3fd0*/  MOV R2, 0x3ff0 ;  /* 0x00003ff000027802 */ /* 0x000fe40000000f00 */
[----:B---3-5:R-:W-:Y:S05]  /*3fe0*/  CALL.REL.NOINC `($__internal_0_$__cuda_sm10x_tcgen05_guardrail_trap_col_being_dealloced_not_returned_by_alloc) ;  /* 0x00000064004c7944 */ /* 0x028fea0003c00000 */
[----:B------:R-:W-:Y:S05]  /*3ff0*/  BRA `(.L_x_74) ;  /* 0x0000000000087947 */ /* 0x000fea0003800000 */
.L_x_72:
[----:B------:R-:W-:Y:S02]  /*4000*/  MOV R2, 0x4020 ;  /* 0x0000402000027802 */ /* 0x000fe40000000f00 */
[----:B---3-5:R-:W-:Y:S05]  /*4010*/  CALL.REL.NOINC `($__internal_2_$__cuda_sm10x_tcgen05_guardrail_trap_unallocated_columns_being_dealloced) ;  /* 0x0000006400587944 */ /* 0x028fea0003c00000 */
.L_x_74:
[----:B------:R-:W-:Y:S01]  /*4020*/  NOP ;  /* 0x0000000000007918 */ /* 0x000fe20000000000 */
[----:B----4-:R-:W-:Y:S05]  /*4030*/  EXIT ;  /* 0x000000000000794d */ /* 0x010fea0003800000 */
.L_x_56:
[----:B------:R-:W-:-:S09]  /*4040*/  UISETP.NE.OR UP0, UPT, UR17, 0x3, !UP3 ;  /* 0x000000031100788c */ /* 0x000fd2000df05670 */
[----:B------:R-:W-:Y:S05]  /*4050*/  BRA.U UP0, `(.L_x_75) ;  /* 0x0000001100587547 */ /* 0x000fea000b800000 */
[----:B------:R-:W2:Y:S01]  /*4060*/  S2UR UR10, SR_CgaCtaId ;  /* 0x00000000000a79c3 */ /* 0x000ea20000008800 */
[----:B------:R-:W3:Y:S01]  /*4070*/  LDCU UR31, c[0x0][0x370] ;  /* 0x00006e00ff1f77ac */ /* 0x000ee20008000800 */
[----:B------:R-:W-:Y:S02]  /*4080*/  HFMA2 R13, -RZ, RZ, 0, 0 ;  /* 0x00000000ff0d7431 */ /* 0x000fe400000001ff */
[----:B------:R-:W-:Y:S01]  /*4090*/  IMAD.MOV.U32 R15, RZ, RZ, 0x1 ;  /* 0x00000001ff0f7424 */ /* 0x000fe200078e00ff */
[----:B------:R-:W-:Y:S01]  /*40a0*/  MOV R7, 0x1000 ;  /* 0x0000100000077802 */ /* 0x000fe20000000f00 */
[----:B------:R-:W3:Y:S01]  /*40b0*/  LDCU.128 UR44, c[0x0][0xb10] ;  /* 0x00016200ff2c77ac */ /* 0x000ee20008000c00 */
[----:B------:R-:W-:Y:S01]  /*40c0*/  IMAD.MOV.U32 R14, RZ, RZ, RZ ;  /* 0x000000ffff0e7224 */ /* 0x000fe200078e00ff */
[----:B------:R-:W4:Y:S01]  /*40d0*/  LDC.64 R16, c[0x0][0x348] ;  /* 0x0000d200ff107b82 */ /* 0x000f220000000a00 */
[----:B------:R-:W1:Y:S01]  /*40e0*/  LDCU UR30, c[0x0][0x374] ;  /* 0x00006e80ff1e77ac */ /* 0x000e620008000800 */
[----:B------:R-:W2:Y:S06]  /*40f0*/  LDCU UR15, c[0x0][0xb0c] ;  /* 0x00016180ff0f77ac */ /* 0x000eac0008000800 */
[----:B------:R-:W4:Y:S01]  /*4100*/  LDC.64 R2, c[0x0][0x888] ;  /* 0x00022200ff027b82 */ /* 0x000f220000000a00 */
[----:B------:R-:W4:Y:S01]  /*4110*/  LDCU UR49, c[0x0][0xb20] ;  /* 0x00016400ff3177ac */ /* 0x000f220008000800 */
[----:B------:R-:W4:Y:S06]  /*4120*/  LDCU UR4, c[0x0][0xb30] ;  /* 0x00016600ff0477ac */ /* 0x000f2c0008000800 */
[----:B------:R-:W4:Y:S01]  /*4130*/  LDC.64 R4, c[0x0][0x890] ;  /* 0x00022400ff047b82 */ /* 0x000f220000000a00 */
[----:B------:R-:W-:Y:S01]  /*4140*/  UMOV UR21, 0x400 ;  /* 0x0000040000157882 */ /* 0x000fe20000000000 */
[----:B---3--:R-:W-:-:S02]  /*4150*/  UIMAD.WIDE.U32 UR6, UR31, UR44, URZ ;  /* 0x0000002c1f0672a5 */ /* 0x008fc4000f8e00ff */
[----:B-1----:R-:W-:Y:S02]  /*4160*/  UIMAD.WIDE.U32 UR8, UR30, UR47, URZ ;  /* 0x0000002f1e0872a5 */ /* 0x002fe4000f8e00ff */
[----:B--2---:R-:W-:Y:S02]  /*4170*/  ULEA UR21, UR10, UR21, 0x18 ;  /* 0x000000150a157291 */ /* 0x004fe4000f8ec0ff */
[----:B------:R-:W-:Y:S02]  /*4180*/  UPLOP3.LUT UP3, UPT, UPT, UPT, UPT, 0x40, 0x4 ;  /* 0x000000000004789c */ /* 0x000fe40003f6e870 */
[----:B------:R-:W-:Y:S02]  /*4190*/  UIADD3 UR37, UPT, UPT, UR21, 0x68, URZ ;  /* 0x0000006815257890 */ /* 0x000fe4000fffe0ff */
[----:B------:R-:W-:Y:S02]  /*41a0*/  UIADD3 UR33, UPT, UPT, UR21, 0x50, URZ ;  /* 0x0000005015217890 */ /* 0x000fe4000fffe0ff */
[----:B------:R-:W-:-:S02]  /*41b0*/  UIADD3 UR25, UPT, UPT, UR21, 0x58, URZ ;  /* 0x0000005815197890 */ /* 0x000fc4000fffe0ff */
[----:B------:R-:W-:Y:S01]  /*41c0*/  UIADD3 UR17, UPT, UPT, UR21, 0x60, URZ ;  /* 0x0000006015117890 */ /* 0x000fe2000fffe0ff */
[----:B------:R-:W-:Y:S01]  /*41d0*/  UMOV UR6, UR7 ;  /* 0x0000000700067c82 */ /* 0x000fe20008000000 */
[----:B------:R-:W-:Y:S01]  /*41e0*/  UMOV UR41, UR9 ;  /* 0x0000000900297c82 */ /* 0x000fe20008000000 */
[----:B------:R-:W-:Y:S02]  /*41f0*/  UISETP.GE.AND UP0, UPT, UR42, 0x1, UPT ;  /* 0x000000012a00788c */ /* 0x000fe4000bf06270 */
[----:B------:R-:W-:Y:S01]  /*4200*/  UISETP.NE.AND UP4, UPT, UR42, 0x1, UPT ;  /* 0x000000012a00788c */ /* 0x000fe2000bf85270 */
[----:B------:R-:W1:Y:S01]  /*4210*/  LDCU.64 UR22, c[0x0][0xb28] ;  /* 0x00016500ff1677ac */ /* 0x000e620008000a00 */
[----:B------:R-:W-:Y:S02]  /*4220*/  UISETP.NE.AND UP6, UPT, UR15, 0x1, UPT ;  /* 0x000000010f00788c */ /* 0x000fe4000bfc5270 */
[----:B------:R-:W-:Y:S02]  /*4230*/  UISETP.NE.AND UP5, UPT, UR46, 0x1, UPT ;  /* 0x000000012e00788c */ /* 0x000fe4000bfa5270 */
[----:B------:R-:W-:-:S02]  /*4240*/  UPRMT UR37, UR10, 0x654, UR37 ;  /* 0x000006540a257896 */ /* 0x000fc40008000025 */
[----:B------:R-:W-:Y:S02]  /*4250*/  USHF.R.U32.HI UR43, URZ, UR45, UR6 ;  /* 0x0000002dff2b7299 */ /* 0x000fe40008011606 */
[----:B------:R-:W-:Y:S02]  /*4260*/  UPRMT UR40, UR10, 0x654, UR33 ;  /* 0x000006540a287896 */ /* 0x000fe40008000021 */
[----:B------:R-:W-:Y:S02]  /*4270*/  UPRMT UR39, UR10, 0x654, UR25 ;  /* 0x000006540a277896 */ /* 0x000fe40008000019 */
[----:B------:R-:W-:Y:S02]  /*4280*/  UPRMT UR38, UR10, 0x654, UR17 ;  /* 0x000006540a267896 */ /* 0x000fe40008000011 */
[----:B----4-:R-:W-:Y:S02]  /*4290*/  USHF.R.U32.HI UR41, URZ, UR49, UR41 ;  /* 0x00000031ff297299 */ /* 0x010fe40008011629 */
[----:B------:R-:W-:-:S11]  /*42a0*/  UISETP.NE.AND UP2, UPT, UR4, 0x1, UPT ;  /* 0x000000010400788c */ /* 0x000fd6000bf45270 */
.L_x_86:
[C---:B------:R-:W-:Y:S02]  /*42b0*/  LEA R12, R14.reuse, UR21, 0x3 ;  /* 0x000000150e0c7c11 */ /* 0x040fe4000f8e18ff */
[----:B------:R-:W-:Y:S02]  /*42c0*/  SHF.L.U32 R9, R13, 0x1f, RZ ;  /* 0x0000001f0d097819 */ /* 0x000fe400000006ff */
[----:B------:R-:W-:Y:S02]  /*42d0*/  LEA R10, R14, UR21, 0x4 ;  /* 0x000000150e0a7c11 */ /* 0x000fe4000f8e20ff */
[----:B--2---:R-:W2:Y:S02]  /*42e0*/  SYNCS.PHASECHK.TRANS64.TRYWAIT P0, [R12+URZ+0xa0], R9 ;  /* 0x0000a0090c0075a7 */ /* 0x004ea400080011ff */
[----:B--2---:R-:W-:Y:S05]  /*42f0*/  @!P0 BRA `(.L_x_76) ;  /* 0x0000005c003c8947 */ /* 0x004fea0003800000 */
.L_x_162:
[----:B--2---:R-:W2:Y:S01]  /*4300*/  LDS.128 R8, [R10+0x130] ;  /* 0x000130000a087984 */ /* 0x004ea20000000c00 */
[----:B------:R-:W-:Y:S01]  /*4310*/  UISETP.GE.AND UP0, UPT, UR42, 0x1, UPT ;  /* 0x000000012a00788c */ /* 0x000fe2000bf06270 */
[----:B------:R-:W-:Y:S01]  /*4320*/  @!PT LDS RZ, [RZ] ;  /* 0x00000000fffff984 */ /* 0x000fe20000000800 */
[----:B------:R-:W-:Y:S01]  /*4330*/  @!PT LDS RZ, [RZ] ;  /* 0x00000000fffff984 */ /* 0x000fe20000000800 */
[----:B------:R-:W-:Y:S01]  /*4340*/  @!PT LDS RZ, [RZ] ;  /* 0x00000000fffff984 */ /* 0x000fe20000000800 */
[----:B------:R-:W-:Y:S01]  /*4350*/  @!PT LDS RZ, [RZ] ;  /* 0x00000000fffff984 */ /* 0x000fe20000000800 */
[----:B------:R3:W-:Y:S06]  /*4360*/  MEMBAR.ALL.CTA ;  /* 0x0000000000007992 */ /* 0x0007ec0000008000 */
[----:B---3--:R-:W3:Y:S01]  /*4370*/  FENCE.VIEW.ASYNC.S ;  /* 0x00000000000073c6 */ /* 0x008ee20000000000 */
[----:B--2---:R-:W-:Y:S11]  /*4380*/  LOP3.LUT P0, RZ, R10, 0x1, RZ, 0xc0, !PT ;  /* 0x000000010aff7812 */ /* 0x004ff6000780c0ff */
[----:B------:R-:W-:Y:S02]  /*4390*/  @!UPT UIADD3 URZ, UPT, UPT, URZ, URZ, URZ ;  /* 0x000000fffffff290 */ /* 0x000fe4000fffe0ff */
[----:B---3--:R-:W-:Y:S01]  /*43a0*/  VOTEU.ANY UP1, P0 ;  /* 0x0000000000ff7886 */ /* 0x008fe20000020100 */
[----:B------:R-:W-:Y:S11]  /*43b0*/  PLOP3.LUT P0, PT, PT, PT, UP1, 0x80, 0x8 ;  /* 0x000000000008781c */ /* 0x000ff60003f0f018 */
[----:B------:R-:W-:Y:S02]  /*43c0*/  @!UPT UIADD3 URZ, UPT, UPT, URZ, URZ, URZ ;  /* 0x000000fffffff290 */ /* 0x000fe4000fffe0ff */
[----:B------:R-:W-:Y:S02]  /*43d0*/  @P0 SHF.R.U32.HI R0, RZ, 0x10, R9 ;  /* 0x00000010ff000819 */ /* 0x000fe40000011609 */
[----:B------:R-:W-:Y:S02]  /*43e0*/  @P0 MOV R6, R8 ;  /* 0x0000000800060202 */ /* 0x000fe40000000f00 */
[----:B------:R-:W-:Y:S01]  /*43f0*/  @P0 R2UR UR4, R0 ;  /* 0x00000000000402ca */ /* 0x000fe200000e0000 */
[----:B------:R-:W-:Y:S01]  /*4400*/  VIADD R0, R12, 0xb0 ;  /* 0x000000b00c007836 */ /* 0x000fe20000000000 */
[----:B------:R-:W-:Y:S02]  /*4410*/  @P0 LOP3.LUT R8, R9, 0xffff, RZ, 0xc0, !PT ;  /* 0x0000ffff09080812 */ /* 0x000fe400078ec0ff */
[----:B------:R-:W-:Y:S02]  /*4420*/  @P0 R2UR UR6, R6 ;  /* 0x00000000060602ca */ /* 0x000fe400000e0000 */
[----:B------:R-:W-:Y:S02]  /*4430*/  PRMT R0, RZ, 0x654, R0 ;  /* 0x00000654ff007816 */ /* 0x000fe40000000000 */
[----:B------:R-:W-:Y:S02]  /*4440*/  @P0 R2UR UR5, R8 ;  /* 0x00000000080502ca */ /* 0x000fe400000e0000 */
[----:B------:R2:W-:Y:S03]  /*4450*/  SYNCS.ARRIVE.TRANS64.RED.A1T0 RZ, [R0+URZ], RZ ;  /* 0x000000ff00ff79a7 */ /* 0x0005e600081004ff */
[----:B------:R-:W-:Y:S04]  /*4460*/  @UP1 UMOV UR29, UR4 ;  /* 0x00000004001d1c82 */ /* 0x000fe80008000000 */
[----:B------:R-:W-:Y:S04]  /*4470*/  @UP1 UMOV UR14, UR6 ;  /* 0x00000006000e1c82 */ /* 0x000fe80008000000 */
[----:B------:R-:W-:Y:S01]  /*4480*/  @UP1 UMOV UR13, UR5 ;  /* 0x00000005000d1c82 */ /* 0x000fe20008000000 */
[----:B------:R-:W-:Y:S05]  /*4490*/  BRA.U !UP0, `(.L_x_77) ;  /* 0x0000000108a47547 */ /* 0x000fea000b800000 */
[----:B------:R-:W-:Y:S02]  /*44a0*/  UIMAD.WIDE.U32 UR18, UR13, UR47, URZ ;  /* 0x0000002f0d1272a5 */ /* 0x000fe4000f8e00ff */
[----:B------:R-:W-:Y:S02]  /*44b0*/  UIMAD.WIDE.U32 UR26, UR14, UR44, URZ ;  /* 0x0000002c0e1a72a5 */ /* 0x000fe4000f8e00ff */
[----:B------:R-:W-:Y:S02]  /*44c0*/  USEL UR4, UR30, UR41, !UP5 ;  /* 0x000000291e047287 */ /* 0x000fe4000e800000 */
[----:B------:R-:W-:Y:S02]  /*44d0*/  USEL UR7, UR31, UR43, !UP6 ;  /* 0x0000002b1f077287 */ /* 0x000fe4000f000000 */
[----:B-1----:R-:W-:Y:S02]  /*44e0*/  UIMAD.WIDE.U32 UR8, UR4, UR22, URZ ;  /* 0x00000016040872a5 */ /* 0x002fe4000f8e00ff */
[----:B------:R-:W-:Y:S01]  /*44f0*/  UIMAD.WIDE.U32 UR10, UR7, UR22, URZ ;  /* 0x00000016070a72a5 */ /* 0x000fe2000f8e00ff */
[----:B------:R-:W-:Y:S02]  /*4500*/  UMOV UR5, UR19 ;  /* 0x0000001300057c82 */ /* 0x000fe40008000000 */
[----:B------:R-:W-:Y:S03]  /*4510*/  USHF.R.U32.HI UR6, URZ, UR49, UR5 ;  /* 0x00000031ff067299 */ /* 0x000fe60008011605 */
[----:B------:R-:W-:Y:S01]  /*4520*/  UMOV UR5, UR27 ;  /* 0x0000001b00057c82 */ /* 0x000fe20008000000 */
[----:B------:R-:W-:Y:S02]  /*4530*/  USEL UR6, UR13, UR6, !UP5 ;  /* 0x000000060d067287 */ /* 0x000fe4000e800000 */
[----:B------:R-:W-:Y:S03]  /*4540*/  USHF.R.U32.HI UR12, URZ, UR45, UR5 ;  /* 0x0000002dff0c7299 */ /* 0x000fe60008011605 */
[----:B------:R-:W-:Y:S02]  /*4550*/  UMOV UR5, UR9 ;  /* 0x0000000900057c82 */ /* 0x000fe40008000000 */
[----:B------:R-:W-:Y:S03]  /*4560*/  @UP4 USHF.R.U32.HI UR4, URZ, UR23, UR5 ;  /* 0x00000017ff044299 */ /* 0x000fe60008011605 */
[----:B------:R-:W-:Y:S01]  /*4570*/  UMOV UR5, UR11 ;  /* 0x0000000b00057c82 */ /* 0x000fe20008000000 */
[----:B------:R-:W-:Y:S02]  /*4580*/  UIMAD UR4, UR42, UR4, URZ ;  /* 0x000000042a0472a4 */ /* 0x000fe4000f8e02ff */
[----:B------:R-:W-:Y:S02]  /*4590*/  @UP4 USHF.R.U32.HI UR7, URZ, UR23, UR5 ;  /* 0x00000017ff074299 */ /* 0x000fe40008011605 */
[----:B------:R-:W-:Y:S02]  /*45a0*/  UIMAD.WIDE.U32 UR10, UR6, UR22, URZ ;  /* 0x00000016060a72a5 */ /* 0x000fe4000f8e00ff */
[----:B------:R-:W-:Y:S02]  /*45b0*/  USEL UR5, UR14, UR12, !UP6 ;  /* 0x0000000c0e057287 */ /* 0x000fe4000f000000 */
[----:B------:R-:W-:Y:S02]  /*45c0*/  UIMAD UR8, UR42, UR7, URZ ;  /* 0x000000072a0872a4 */ /* 0x000fe4000f8e02ff */
[----:B------:R-:W-:Y:S03]  /*45d0*/  UISETP.GE.AND UP0, UPT, UR6, UR4, UPT ;  /* 0x000000040600728c */ /* 0x000fe6000bf06270 */
[----:B------:R-:W-:Y:S01]  /*45e0*/  UMOV UR4, UR11 ;  /* 0x0000000b00047c82 */ /* 0x000fe20008000000 */
[----:B------:R-:W-:Y:S02]  /*45f0*/  UISETP.GE.OR UP0, UPT, UR5, UR8, UP0 ;  /* 0x000000080500728c */ /* 0x000fe40008706670 */
[----:B------:R-:W-:Y:S02]  /*4600*/  USHF.R.U32.HI UR4, URZ, UR23, UR4 ;  /* 0x00000017ff047299 */ /* 0x000fe40008011604 */
[----:B------:R-:W-:Y:S02]  /*4610*/  UIMAD.WIDE.U32 UR8, UR5, UR22, URZ ;  /* 0x00000016050872a5 */ /* 0x000fe4000f8e00ff */
[----:B------:R-:W-:Y:S04]  /*4620*/  USEL UR10, UR6, UR4, !UP4 ;  /* 0x00000004060a7287 */ /* 0x000fe8000e000000 */
[----:B------:R-:W-:Y:S01]  /*4630*/  UIADD3 UR11, UPT, UPT, -UR10, URZ, URZ ;  /* 0x000000ff0a0b7290 */ /* 0x000fe2000fffe1ff */
[----:B------:R-:W-:Y:S02]  /*4640*/  @!UP0 UMOV UR4, UR9 ;  /* 0x0000000900048c82 */ /* 0x000fe40008000000 */
[----:B------:R-:W-:Y:S02]  /*4650*/  @!UP0 USHF.R.U32.HI UR4, URZ, UR23, UR4 ;  /* 0x00000017ff048299 */ /* 0x000fe40008011604 */
[----:B------:R-:W-:Y:S02]  /*4660*/  UIMAD UR8, UR42, UR11, UR6 ;  /* 0x0000000b2a0872a4 */ /* 0x000fe4000f8e0206 */
[----:B------:R-:W-:Y:S04]  /*4670*/  @!UP0 USEL UR4, UR5, UR4, !UP4 ;  /* 0x0000000405048287 */ /* 0x000fe8000e000000 */
[----:B------:R-:W-:Y:S02]  /*4680*/  @!UP0 UIMAD UR8, UR7, UR8, UR4 ;  /* 0x00000008070882a4 */ /* 0x000fe4000f8e0204 */
[----:B------:R-:W-:Y:S02]  /*4690*/  @!UP0 UIADD3 UR9, UPT, UPT, UR10, -UR4, URZ ;  /* 0x800000040a098290 */ /* 0x000fe4000fffe0ff */
[----:B------:R-:W-:Y:S02]  /*46a0*/  UIADD3 UR4, UPT, UPT, -UR5, URZ, URZ ;  /* 0x000000ff05047290 */ /* 0x000fe4000fffe1ff */
[----:B------:R-:W-:Y:S02]  /*46b0*/  UIADD3 UR7, UPT, UPT, -UR6, URZ, URZ ;  /* 0x000000ff06077290 */ /* 0x000fe4000fffe1ff */
[----:B------:R-:W-:Y:S02]  /*46c0*/  @!UP0 UIMAD UR6, UR9, UR42, UR5 ;  /* 0x0000002a090682a4 */ /* 0x000fe4000f8e0205 */
[----:B------:R-:W-:Y:S02]  /*46d0*/  UIMAD UR14, UR15, UR4, UR14 ;  /* 0x000000040f0e72a4 */ /* 0x000fe4000f8e020e */
[----:B------:R-:W-:Y:S01]  /*46e0*/  UIMAD UR13, UR46, UR7, UR13 ;  /* 0x000000072e0d72a4 */ /* 0x000fe2000f8e020d */
[----:B------:R-:W-:Y:S02]  /*46f0*/  @!UP0 UMOV UR5, UR8 ;  /* 0x0000000800058c82 */ /* 0x000fe40008000000 */
[----:B------:R-:W-:Y:S02]  /*4700*/  UIMAD UR14, UR5, UR15, UR14 ;  /* 0x0000000f050e72a4 */ /* 0x000fe4000f8e020e */
[----:B------:R-:W-:Y:S11]  /*4710*/  UIMAD UR13, UR6, UR46, UR13 ;  /* 0x0000002e060d72a4 */ /* 0x000ff6000f8e020d */
[----:B------:R-:W-:Y:S01]  /*4720*/  @!UPT UIADD3 URZ, UPT, UPT, URZ, URZ, URZ ;  /* 0x000000fffffff290 */ /* 0x000fe2000fffe0ff */
.L_x_77:
[----:B------:R-:W3:Y:S01]  /*4730*/  @!UP2 LDCU.128 UR8, c[0x0][0xb10] ;  /* 0x00016200ff08a7ac */ /* 0x000ee20008000c00 */
[C---:B------:R-:W-:Y:S02]  /*4740*/  ISETP.NE.U32.AND P1, PT, R4.reuse, RZ, PT ;  /* 0x000000ff0400720c */ /* 0x040fe40003f25070 */
[----:B------:R-:W-:Y:S02]  /*4750*/  ISETP.NE.U32.AND P0, PT, R4, RZ, PT ;  /* 0x000000ff0400720c */ /* 0x000fe40003f05070 */
[C---:B------:R-:W-:Y:S02]  /*4760*/  ISETP.NE.AND.EX P1, PT, R5.reuse, RZ, PT, P1 ;  /* 0x000000ff0500720c */ /* 0x040fe40003f25310 */
[----:B------:R-:W-:Y:S01]  /*4770*/  ISETP.NE.AND.EX P0, PT, R5, RZ, PT, P0 ;  /* 0x000000ff0500720c */ /* 0x000fe20003f05300 */
[----:B------:R-:W4:Y:S01]  /*4780*/  @!UP2 LDCU UR5, c[0x0][0xb0c] ;  /* 0x00016180ff05a7ac */ /* 0x000f220008000800 */
[----:B------:R-:W-:Y:S01]  /*4790*/  SHF.L.U32 R9, R15, 0x1f, RZ ;  /* 0x0000001f0f097819 */ /* 0x000fe200000006ff */
[----:B------:R-:W-:Y:S02]  /*47a0*/  USHF.L.U32 UR35, UR16, 0x6, URZ ;  /* 0x0000000610237899 */ /* 0x000fe400080006ff */
[----:B------:R-:W-:Y:S02]  /*47b0*/  USHF.L.U32 UR34, UR20, 0x8, URZ ;  /* 0x0000000814227899 */ /* 0x000fe400080006ff */
[----:B---3--:R-:W-:Y:S07]  /*47c0*/  UIMAD.WIDE.U32 UR6, UR14, UR8, URZ ;  /* 0x000000080e0672a5 */ /* 0x008fee000f8e00ff */
[----:B------:R-:W-:Y:S01]  /*47d0*/  @!UP2 UMOV UR4, UR7 ;  /* 0x000000070004ac82 */ /* 0x000fe20008000000 */
[----:B----4-:R-:W-:Y:S02]  /*47e0*/  @!UP2 UISETP.NE.AND UP0, UPT, UR5, 0x1, UPT ;  /* 0x000000010500a88c */ /* 0x010fe4000bf05270 */
[----:B------:R-:W-:Y:S02]  /*47f0*/  @!UP2 USHF.R.U32.HI UR4, URZ, UR9, UR4 ;  /* 0x00000009ff04a299 */ /* 0x000fe40008011604 */
[----:B------:R-:W-:Y:S02]  /*4800*/  UIMAD.WIDE.U32 UR6, UR13, UR11, URZ ;  /* 0x0000000b0d0672a5 */ /* 0x000fe4000f8e00ff */
[----:B------:R-:W-:Y:S02]  /*4810*/  @!UP2 USEL UR8, UR14, UR4, !UP0 ;  /* 0x000000040e08a287 */ /* 0x000fe4000c000000 */
[----:B------:R-:W-:Y:S03]  /*4820*/  @!UP2 UISETP.NE.AND UP0, UPT, UR10, 0x1, UPT ;  /* 0x000000010a00a88c */ /* 0x000fe6000bf05270 */
[----:B------:R-:W-:Y:S02]  /*4830*/  @!UP2 UMOV UR6, UR7 ;  /* 0x000000070006ac82 */ /* 0x000fe40008000000 */
[----:B------:R-:W3:Y:S02]  /*4840*/  @!UP2 LDCU UR4, c[0x0][0xb20] ;  /* 0x00016400ff04a7ac */ /* 0x000ee40008000800 */
[----:B---3--:R-:W-:Y:S04]  /*4850*/  @!UP2 USHF.R.U32.HI UR6, URZ, UR4, UR6 ;  /* 0x00000004ff06a299 */ /* 0x008fe80008011606 */
[----:B------:R-:W-:Y:S04]  /*4860*/  @!UP2 USEL UR6, UR13, UR6, !UP0 ;  /* 0x000000060d06a287 */ /* 0x000fe8000c000000 */
[----:B------:R-:W-:Y:S02]  /*4870*/  @!UP2 UIADD3 UR4, UPT, UPT, -UR8, UR6, URZ ;  /* 0x000000060804a290 */ /* 0x000fe4000fffe1ff */
[----:B------:R-:W-:Y:S02]  /*4880*/  @!UP2 UIADD3 UR6, UPT, UPT, UR8, -UR6, URZ ;  /* 0x800000060806a290 */ /* 0x000fe4000fffe0ff */
[----:B------:R-:W-:Y:S02]  /*4890*/  @!UP2 UIMAD UR14, UR4, UR5, UR14 ;  /* 0x00000005040ea2a4 */ /* 0x000fe4000f8e020e */
[----:B------:R-:W-:Y:S01]  /*48a0*/  @!UP2 UIMAD UR13, UR6, UR10, UR13 ;  /* 0x0000000a060da2a4 */ /* 0x000fe2000f8e020d */
[----:B------:R-:W-:Y:S11]  /*48b0*/  BRA.U UP3, `(.L_x_78) ;  /* 0x0000000103107547 */ /* 0x000ff6000b800000 */
[----:B--2---:R-:W-:Y:S04]  /*48c0*/  MOV R0, UR48 ;  /* 0x0000003000007c02 */ /* 0x004fe80008000f00 */
[----:B------:R-:W-:Y:S04]  /*48d0*/  SHF.L.U32 R11, R0, 0x1f, RZ ;  /* 0x0000001f000b7819 */ /* 0x000fe800000006ff */
[----:B------:R-:W2:Y:S02]  /*48e0*/  SYNCS.PHASECHK.TRANS64.TRYWAIT P2, [UR21+0x98], R11 ;  /* 0x0000980bff0075a7 */ /* 0x000ea40008041115 */
[----:B--2---:R-:W-:Y:S05]  /*48f0*/  @!P2 BRA `(.L_x_79) ;  /* 0x0000005400d0a947 */ /* 0x004fea0003800000 */
.L_x_78:
[----:B------:R-:W-:Y:S05]  /*4900*/  @!P1 BRA `(.L_x_80) ;  /* 0x0000000000309947 */ /* 0x000fea0003800000 */
[----:B------:R-:W-:Y:S01]  /*4910*/  ISETP.NE.U32.AND P1, PT, R2, RZ, PT ;  /* 0x000000ff0200720c */ /* 0x000fe20003f25070 */
[----:B------:R-:W3:Y:S01]  /*4920*/  LDCU.64 UR4, c[0x0][0x358] ;  /* 0x00006b00ff0477ac */ /* 0x000ee20008000a00 */
[----:B------:R-:W-:Y:S02]  /*4930*/  IMAD.MOV.U32 R85, RZ, RZ, 0x1 ;  /* 0x00000001ff557424 */ /* 0x000fe400078e00ff */
[----:B------:R-:W-:Y:S11]  /*4940*/  ISETP.NE.AND.EX P1, PT, R3, RZ, PT, P1 ;  /* 0x000000ff0300720c */ /* 0x000ff60003f25310 */
[----:B------:R-:W-:Y:S02]  /*4950*/  @!UPT UIADD3 URZ, UPT, UPT, URZ, URZ, URZ ;  /* 0x000000fffffff290 */ /* 0x000fe4000fffe0ff */
[----:B--2---:R-:W2:Y:S01]  /*4960*/  @P1 LDC.64 R10, c[0x0][0x888] ;  /* 0x00022200ff0a1b82 */ /* 0x004ea20000000a00 */
[----:B------:R-:W-:Y:S04]  /*4970*/  @P1 IMAD R0, R4, UR36, RZ ;  /* 0x0000002404001c24 */ /* 0x000fe8000f8e02ff */
[----:B--2---:R-:W-:Y:S04]  /*4980*/  @P1 IMAD.WIDE R10, R0, 0x4, R10 ;  /* 0x00000004000a1825 */ /* 0x004fe800078e020a */
[----:B------:R-:W-:Y:S01]  /*4990*/  HFMA2 R0, -RZ, RZ, 0, 5.9604644775390625e-08 ;  /* 0x00000001ff007431 */ /* 0x000fe200000001ff */
[----:B---3-5:R3:W5:Y:S04]  /*49a0*/  @P1 LDG.E R41, desc[UR4][R10.64] ;  /* 0x000000040a291981 */ /* 0x028768000c1e1900 */
[----:B------:R-:W-:Y:S01]  /*49b0*/  @!P1 PRMT R85, R0, 0x7610, R85 ;  /* 0x0000761000559816 */ /* 0x000fe20000000055 */
[----:B---3--:R-:W4:Y:S06]  /*49c0*/  @!P1 LDC R41, c[0x0][0x880] ;  /* 0x00022000ff299b82 */ /* 0x008f2c0000000800 */
.L_x_80:
[----:B----45:R-:W-:Y:S01]  /*49d0*/  @!P0 FSETP.EQ.AND P1, PT, R41, RZ, PT ;  /* 0x000000ff2900820b */ /* 0x030fe20003f22000 */
[----:B------:R-:W-:Y:S01]  /*49e0*/  @!UPT UIADD3 URZ, UPT, UPT, URZ, URZ, URZ ;  /* 0x000000fffffff290 */ /* 0x000fe2000fffe0ff */
[----:B------:R-:W-:Y:S11]  /*49f0*/  @!P0 BRA `(.L_x_81) ;  /* 0x0000000000188947 */ /* 0x000ff60003800000 */
[----:B------:R-:W-:Y:S02]  /*4a00*/  LOP3.LUT P0, RZ, R85, 0xff, RZ, 0xc0, !PT ;  /* 0x000000ff55ff7812 */ /* 0x000fe4000780c0ff */
[----:B------:R-:W-:Y:S04]  /*4a10*/  ISETP.NE.U32.AND P1, PT, R2, RZ, PT ;  /* 0x000000ff0200720c */ /* 0x000fe80003f25070 */
[----:B------:R-:W-:Y:S04]  /*4a20*/  ISETP.NE.AND.EX P1, PT, R3, RZ, PT, P1 ;  /* 0x000000ff0300720c */ /* 0x000fe80003f25310 */
[----:B------:R-:W-:Y:S03]  /*4a30*/  PLOP3.LUT P1, PT, P1, PT, PT, 0x8, 0x80 ;  /* 0x000000000080781c */ /* 0x000fe60000f2e170 */
[----:B------:R-:W-:Y:S11]  /*4a40*/  @P0 FSETP.EQ.AND P1, PT, R41, RZ, PT ;  /* 0x000000ff2900020b */ /* 0x000ff60003f22000 */
[----:B------:R-:W-:Y:S02]  /*4a50*/  @!UPT UIADD3 URZ, UPT, UPT, URZ, URZ, URZ ;  /* 0x000000fffffff290 */ /* 0x000fe4000fffe0ff */
.L_x_81:
[----:B------:R-:W3:Y:S01]  /*4a60*/  SYNCS.PHASECHK.TRANS64.TRYWAIT P2, [UR21+0x70], R9 ;  /* 0x00007009ff0075a7 */ /* 0x000ee20008041115 */
[----:B------:R-:W-:Y:S04]  /*4a70*/  ELECT P0, URZ, PT ;  /* 0x0000000000ff782f */ /* 0x000fe80003800000 */
[----:B------:R-:W-:Y:S11]  /*4a80*/  PLOP3.LUT P1, PT, P1, P0, PT, 0xf2, 0x2f ;  /* 0x00000000002f781c */ /* 0x000ff60000f21e72 */
[----:B------:R-:W-:Y:S02]  /*4a90*/  @!UPT UIADD3 URZ, UPT, UPT, URZ, URZ, URZ ;  /* 0x000000fffffff290 */ /* 0x000fe4000fffe0ff */
[----:B------:R-:W-:Y:S05]  /*4aa0*/  @!P1 IADD3 R8, P0, PT, R16, 0x580, RZ ;  /* 0x0000058010089810 */ /* 0x000fea0007f1e0ff */
[----:B------:R-:W-:Y:S01]  /*4ab0*/  @!P1 IMAD.X R6, RZ, RZ, R17, P0 ;  /* 0x000000ffff069224 */ /* 0x000fe200000e0611 */
[----:B---3--:R-:W-:Y:S07]  /*4ac0*/  @!P2 BRA `(.L_x_82) ;  /* 0x000000540074a947 */ /* 0x008fee0003800000 */
.L_x_165:
[----:B------:R-:W-:Y:S01]  /*4ad0*/  @!P1 R2UR UR5, R8 ;  /* 0x00000000080592ca */ /* 0x000fe200000e0000 */
[----:B------:R-:W-:Y:S01]  /*4ae0*/  VOTEU.ALL UP0, P1 ;  /* 0x0000000000ff7886 */ /* 0x000fe20000800000 */
[----:B------:R-:W-:Y:S01]  /*4af0*/  @!P1 R2UR UR4, R6 ;  /* 0x00000000060492ca */ /* 0x000fe200000e0000 */
[----:B--2---:R-:W-:Y:S01]  /*4b00*/  @!P1 IMAD.MOV.U32 R0, RZ, RZ, 0x1000 ;  /* 0x00001000ff009424 */ /* 0x004fe200078e00ff */
[----:B------:R-:W-:Y:S01]  /*4b10*/  UMOV UR6, 0x0 ;  /* 0x0000000000067882 */ /* 0x000fe20000000000 */
[----:B------:R-:W-:Y:S01]  /*4b20*/  UMOV UR7, 0x10000000 ;  /* 0x1000000000077882 */ /* 0x000fe20000000000 */
[----:B------:R-:W-:Y:S01]  /*4b30*/  @!UP0 UIADD3 UR32, UPT, UPT, UR21, 0x200, URZ ;  /* 0x0000020015208890 */ /* 0x000fe2000fffe0ff */
[----:B------:R-:W-:Y:S01]  /*4b40*/  @!P1 IADD3 R8, P0, PT, R16, 0x580, RZ ;  /* 0x0000058010089810 */ /* 0x000fe20007f1e0ff */
[----:B------:R-:W-:Y:S04]  /*4b50*/  VOTEU.ALL UP0, P1 ;  /* 0x0000000000ff7886 */ /* 0x000fe80000800000 */
[----:B------:R-:W-:Y:S02]  /*4b60*/  @!P1 IMAD.X R6, RZ, RZ, R17, P0 ;  /* 0x000000ffff069224 */ /* 0x000fe400000e0611 */
[----:B------:R-:W-:Y:S02]  /*4b70*/  IMAD.U32 R10, RZ, RZ, UR5 ;  /* 0x00000005ff0a7e24 */ /* 0x000fe4000f8e00ff */
[----:B------:R-:W-:Y:S03]  /*4b80*/  IMAD.U32 R11, RZ, RZ, UR4 ;  /* 0x00000004ff0b7e24 */ /* 0x000fe6000f8e00ff */
[----:B------:R-:W-:Y:S02]  /*4b90*/  @!P1 R2UR UR4, R10 ;  /* 0x000000000a0492ca */ /* 0x000fe400000e0000 */
[----:B------:R-:W-:Y:S11]  /*4ba0*/  @!P1 R2UR UR5, R11 ;  /* 0x000000000b0592ca */ /* 0x000ff600000e0000 */
[----:B------:R-:W-:Y:S02]  /*4bb0*/  @!UPT UIADD3 URZ, UPT, UPT, URZ, URZ, URZ ;  /* 0x000000fffffff290 */ /* 0x000fe4000fffe0ff */
[----:B------:R2:W-:Y:S01]  /*4bc0*/  @!UP0 UTMALDG.3D [UR32], [UR4], desc[UR6] ;  /* 0x00000620040085b4 */ /* 0x0005e20008011000 */
[----:B------:R2:W-:Y:S01]  /*4bd0*/  @!P1 SYNCS.ARRIVE.TRANS64.RED.A0TR RZ, [UR21+0x50], R0 ;  /* 0x00005000ffff99a7 */ /* 0x0005e20008300415 */
[----:B------:R-:W-:Y:S01]  /*4be0*/  SYNCS.ARRIVE.TRANS64.RED.A1T0 RZ, [UR40], RZ ;  /* 0x000000ffffff79a7 */ /* 0x000fe20008100428 */
[----:B------:R-:W3:Y:S02]  /*4bf0*/  SYNCS.PHASECHK.TRANS64.TRYWAIT P2, [UR21+0x78], R9 ;  /* 0x00007809ff0075a7 */ /* 0x000ee40008041115 */
[----:B--23--:R-:W-:Y:S05]  /*4c00*/  @!P2 BRA `(.L_x_83) ;  /* 0x00000054003ca947 */ /* 0x00cfea0003800000 */
.L_x_167:
        /* <DEDUP_REMOVED lines=8> */
[----:B------:R-:W-:Y:S01]  /*4c90*/  @!UP0 UIADD3 UR24, UPT, UPT, UR21, 0x1200, URZ ;  /* 0x0000120015188890 */ /* 0x000fe2000fffe0ff */
[----:B------:R-:W-:Y:S01]  /*4ca0*/  VOTEU.ALL UP0, P1 ;  /* 0x0000000000ff7886 */ /* 0x000fe20000800000 */
[----:B------:R-:W-:Y:S01]  /*4cb0*/  UMOV UR27, UR35 ;  /* 0x00000023001b7c82 */ /* 0x000fe20008000000 */
[----:B------:R-:W-:Y:S02]  /*4cc0*/  UMOV UR28, UR36 ;  /* 0x00000024001c7c82 */ /* 0x000fe40008000000 */
[----:B------:R-:W-:Y:S02]  /*4cd0*/  IMAD.U32 R10, RZ, RZ, UR5 ;  /* 0x00000005ff0a7e24 */ /* 0x000fe4000f8e00ff */
[----:B------:R-:W-:Y:S02]  /*4ce0*/  IMAD.U32 R11, RZ, RZ, UR4 ;  /* 0x00000004ff0b7e24 */ /* 0x000fe4000f8e00ff */
[----:B------:R-:W-:Y:S01]  /*4cf0*/  @!P1 IMAD.X R6, RZ, RZ, R17, P0 ;  /* 0x000000ffff069224 */ /* 0x000fe200000e0611 */
        /* <DEDUP_REMOVED lines=8> */
.L_x_169:
[----:B------:R-:W-:Y:S01]  /*4d80*/  @!P1 R2UR UR5, R8 ;  /* 0x00000000080592ca */ /* 0x000fe200000e0000 */
[----:B------:R-:W-:Y:S01]  /*4d90*/  VOTEU.ALL UP0, P1 ;  /* 0x0000000000ff7886 */ /* 0x000fe20000800000 */
[----:B------:R-:W-:Y:S01]  /*4da0*/  @!P1 R2UR UR4, R6 ;  /* 0x00000000060492ca */ /* 0x000fe200000e0000 */
[----:B--2---:R-:W-:Y:S01]  /*4db0*/  @!P1 IMAD.MOV.U32 R0, RZ, RZ, 0x1000 ;  /* 0x00001000ff009424 */ /* 0x004fe200078e00ff */
[----:B------:R-:W-:Y:S01]  /*4dc0*/  UMOV UR6, 0x0 ;  /* 0x0000000000067882 */ /* 0x000fe20000000000 */
[----:B------:R-:W-:Y:S01]  /*4dd0*/  UMOV UR7, 0x10000000 ;  /* 0x1000000000077882 */ /* 0x000fe20000000000 */
[----:B------:R-:W-:Y:S01]  /*4de0*/  @!UP0 UIADD3 UR18, UPT, UPT, UR34, 0x80, URZ ;  /* 0x0000008022128890 */ /* 0x000fe2000fffe0ff */
[----:B------:R-:W-:Y:S01]  /*4df0*/  VIADD R14, R14, 0x1 ;  /* 0x000000010e0e7836 */ /* 0x000fe20000000000 */
[----:B------:R-:W-:Y:S01]  /*4e00*/  @!UP0 UIADD3 UR16, UPT, UPT, UR21, 0x2200, URZ ;  /* 0x0000220015108890 */ /* 0x000fe2000fffe0ff */
[----:B------:R-:W-:Y:S01]  /*4e10*/  VOTEU.ALL UP0, P1 ;  /* 0x0000000000ff7886 */ /* 0x000fe20000800000 */
[----:B------:R-:W-:Y:S01]  /*4e20*/  UMOV UR19, UR35 ;  /* 0x0000002300137c82 */ /* 0x000fe20008000000 */
[----:B------:R-:W-:Y:S02]  /*4e30*/  UMOV UR20, UR36 ;  /* 0x0000002400147c82 */ /* 0x000fe40008000000 */
        /* <DEDUP_REMOVED lines=10> */
.L_x_171:
[----:B------:R-:W-:Y:S01]  /*4ee0*/  @!P1 IADD3 R6, P0, PT, R16, 0x580, RZ ;  /* 0x0000058010069810 */ /* 0x000fe20007f1e0ff */
[----:B------:R-:W-:Y:S01]  /*4ef0*/  VOTEU.ALL UP0, P1 ;  /* 0x0000000000ff7886 */ /* 0x000fe20000800000 */
[----:B------:R-:W-:Y:S01]  /*4f00*/  UMOV UR6, 0x0 ;  /* 0x0000000000067882 */ /* 0x000fe20000000000 */
[----:B------:R-:W-:Y:S01]  /*4f10*/  UMOV UR7, 0x10000000 ;  /* 0x1000000000077882 */ /* 0x000fe20000000000 */
[----:B------:R-:W-:Y:S01]  /*4f20*/  @!P1 R2UR UR5, R6 ;  /* 0x00000000060592ca */ /* 0x000fe200000e0000 */
[----:B--2---:R-:W-:Y:S01]  /*4f30*/  @!P1 IMAD.X R0, RZ, RZ, R17, P0 ;  /* 0x000000ffff009224 */ /* 0x004fe200000e0611 */
[----:B------:R-:W-:Y:S01]  /*4f40*/  @!UP0 UIADD3 UR10, UPT, UPT, UR34, 0xc0, URZ ;  /* 0x000000c0220a8890 */ /* 0x000fe2000fffe0ff */
[----:B------:R-:W-:Y:S01]  /*4f50*/  R2UR UR16, R87 ;  /* 0x00000000571072ca */ /* 0x000fe200000e0000 */
[----:B------:R-:W-:Y:S01]  /*4f60*/  @!UP0 UIADD3 UR8, UPT, UPT, UR21, 0x3200, URZ ;  /* 0x0000320015088890 */ /* 0x000fe2000fffe0ff */
[----:B------:R-:W-:Y:S01]  /*4f70*/  ISETP.NE.AND P0, PT, R14, 0x2, PT ;  /* 0x000000020e00780c */ /* 0x000fe20003f05270 */
[----:B------:R-:W-:Y:S01]  /*4f80*/  @!UP0 UIADD3 UR9, UPT, UPT, UR21, 0x68, URZ ;  /* 0x0000006815098890 */ /* 0x000fe2000fffe0ff */
[----:B------:R-:W-:Y:S01]  /*4f90*/  @!P1 R2UR UR4, R0 ;  /* 0x00000000000492ca */ /* 0x000fe200000e0000 */
[----:B------:R-:W-:Y:S01]  /*4fa0*/  VOTEU.ALL UP0, P1 ;  /* 0x0000000000ff7886 */ /* 0x000fe20000800000 */
[----:B------:R-:W-:Y:S01]  /*4fb0*/  UMOV UR11, UR35 ;  /* 0x00000023000b7c82 */ /* 0x000fe20008000000 */
[----:B------:R-:W-:Y:S01]  /*4fc0*/  UMOV UR12, UR36 ;  /* 0x00000024000c7c82 */ /* 0x000fe20008000000 */
[----:B------:R-:W-:Y:S01]  /*4fd0*/  SEL R0, RZ, 0x1, P0 ;  /* 0x00000001ff007807 */ /* 0x000fe20000000000 */
[----:B------:R-:W-:Y:S01]  /*4fe0*/  UPLOP3.LUT UP3, UPT, UPT, UPT, UPT, 0x80, 0x8 ;  /* 0x000000000008789c */ /* 0x000fe20003f6f070 */
[----:B------:R-:W-:Y:S01]  /*4ff0*/  IMAD.U32 R8, RZ, RZ, UR5 ;  /* 0x00000005ff087e24 */ /* 0x000fe2000f8e00ff */
[----:B------:R-:W-:Y:S01]  /*5000*/  LOP3.LUT R15, R15, 0x1, RZ, 0x3c, !PT ;  /* 0x000000010f0f7812 */ /* 0x000fe200078e3cff */
[----:B------:R-:W-:Y:S01]  /*5010*/  UMOV UR36, UR29 ;  /* 0x0000001d00247c82 */ /* 0x000fe20008000000 */
[----:B------:R-:W-:Y:S01]  /*5020*/  LOP3.LUT R13, R13, R0, RZ, 0x3c, !PT ;  /* 0x000000000d0d7212 */ /* 0x000fe200078e3cff */
[----:B------:R-:W-:Y:S01]  /*5030*/  UIADD3 UR20, UPT, UPT, UR13, UR16, URZ ;  /* 0x000000100d147290 */ /* 0x000fe2000fffe0ff */
[----:B------:R-:W-:Y:S01]  /*5040*/  SEL R14, R14, RZ, P0 ;  /* 0x000000ff0e0e7207 */ /* 0x000fe20000000000 */
[----:B------:R-:W-:Y:S01]  /*5050*/  UIADD3 UR16, UPT, UPT, UR14, UR59, URZ ;  /* 0x0000003b0e107290 */ /* 0x000fe2000fffe0ff */
[----:B------:R-:W-:Y:S01]  /*5060*/  IMAD.U32 R9, RZ, RZ, UR4 ;  /* 0x00000004ff097e24 */ /* 0x000fe2000f8e00ff */
[----:B------:R-:W-:Y:S04]  /*5070*/  @!P1 R2UR UR4, R8 ;  /* 0x00000000080492ca */ /* 0x000fe800000e0000 */
[----:B------:R-:W-:Y:S11]  /*5080*/  @!P1 R2UR UR5, R9 ;  /* 0x00000000090592ca */ /* 0x000ff600000e0000 */
[----:B------:R-:W-:Y:S02]  /*5090*/  @!UPT UIADD3 URZ, UPT, UPT, URZ, URZ, URZ ;  /* 0x000000fffffff290 */ /* 0x000fe4000fffe0ff */
[----:B------:R2:W-:Y:S01]  /*50a0*/  @!UP0 UTMALDG.3D [UR8], [UR4], desc[UR6] ;  /* 0x00000608040085b4 */ /* 0x0005e20008011000 */
[----:B------:R2:W-:Y:S01]  /*50b0*/  @!P1 SYNCS.ARRIVE.TRANS64.RED.A0TR RZ, [UR21+0x68], R7 ;  /* 0x00006807ffff99a7 */ /* 0x0005e20008300415 */
[----:B------:R-:W-:Y:S01]  /*50c0*/  SYNCS.ARRIVE.TRANS64.RED.A1T0 RZ, [UR37], RZ ;  /* 0x000000ffffff79a7 */ /* 0x000fe20008100425 */
[----:B------:R-:W-:Y:S05]  /*50d0*/  BRA.U UP1, `(.L_x_86) ;  /* 0xfffffff101747547 */ /* 0x000fea000b83ffff */
[----:B------:R-:W-:-:S04]  /*50e0*/  SHF.L.U32 R3, R15, 0x1f, RZ ;  /* 0x0000001f0f037819 */ /* 0x000fc800000006ff */
[----:B------:R-:W3:Y:S02]  /*50f0*/  SYNCS.PHASECHK.TRANS64.TRYWAIT P0, [UR21+0x70], R3 ;  /* 0x00007003ff0075a7 */ /* 0x000ee40008001115 */
[----:B---3--:R-:W-:Y:S05]  /*5100*/  @!P0 BRA `(.L_x_87) ;  /* 0x0000005000448947 */ /* 0x008fea0003800000 */
.L_x_173:
[----:B------:R-:W4:Y:S02]  /*5110*/  SYNCS.PHASECHK.TRANS64.TRYWAIT P0, [UR21+0x78], R3 ;  /* 0x00007803ff0075a7 */ /* 0x000f240008001115 */
[----:B----4-:R-:W-:Y:S05]  /*5120*/  @!P0 BRA `(.L_x_88) ;  /* 0x0000005000548947 */ /* 0x010fea0003800000 */
.L_x_175:
[----:B------:R-:W4:Y:S02]  /*5130*/  SYNCS.PHASECHK.TRANS64.TRYWAIT P0, [UR21+0x80], R3 ;  /* 0x00008003ff0075a7 */ /* 0x000f240008001115 */
[----:B----4-:R-:W-:Y:S05]  /*5140*/  @!P0 BRA `(.L_x_89) ;  /* 0x0000005000648947 */ /* 0x010fea0003800000 */
.L_x_177:
[----:B---3--:R-:W-:-:S07]  /*5150*/  MOV R0, UR21 ;  /* 0x0000001500007c02 */ /* 0x008fce0008000f00 */
.L_x_90:
[----:B---3--:R-:W-:-:S04]  /*5160*/  SHF.L.U32 R3, R15, 0x1f, RZ ;  /* 0x0000001f0f037819 */ /* 0x008fc800000006ff */
[----:B------:R3:W4:Y:S03]  /*5170*/  SYNCS.PHASECHK.TRANS64.TRYWAIT P0, [R0+URZ+0x88], R3 ;  /* 0x00008803000075a7 */ /* 0x00072600080011ff */
[----:B----4-:R-:W-:Y:S05]  /*5180*/  @!P0 NANOSLEEP.SYNCS 0x989680 ;  /* 0x009896800000895d */ /* 0x010fea0003900000 */
[----:B------:R-:W4:Y:S02]  /*5190*/  @!P0 SYNCS.PHASECHK.TRANS64 P0, [R0+URZ+0x88], R3 ;  /* 0x00008803000085a7 */ /* 0x000f2400080010ff */
[----:B-12-4-:R-:W-:Y:S05]  /*51a0*/  @P0 EXIT ;  /* 0x000000000000094d */ /* 0x016fea0003800000 */
[----:B------:R-:W-:Y:S05]  /*51b0*/  BRA `(.L_x_90) ;  /* 0xfffffffc00e87947 */ /* 0x000fea000383ffff */
.L_x_75:
[----:B------:R-:W-:-:S06]  /*51c0*/  UISETP.GE.AND UP0, UPT, UR17, 0x4, UPT ;  /* 0x000000041100788c */ /* 0x000fcc000bf06270 */
[----:B------:R-:W-:-:S13]  /*51d0*/  PLOP3.LUT P0, PT, PT, PT, UP0, 0x80, 0x8 ;  /* 0x000000000008781c */ /* 0x000fda0003f0f008 */
[----:B-1----:R-:W-:Y:S05]  /*51e0*/  @!P0 EXIT ;  /* 0x000000000000894d */ /* 0x002fea0003800000 */
[----:B------:R-:W1:Y:S08]  /*51f0*/  S2UR UR4, SR_CgaCtaId ;  /* 0x00000000000479c3 */ /* 0x000e700000008800 */
[----:B------:R-:W-:Y:S01]  /*5200*/  BAR.SYNC.DEFER_BLOCKING 0x6, 0xa0 ;  /* 0x0182800000007b1d */ /* 0x000fe20000010000 */
[C---:B------:R-:W-:Y:S01]  /*5210*/  IMAD.SHL.U32 R7, R95.reuse, 0x40, RZ ;  /* 0x000000405f077824 */ /* 0x040fe200078e00ff */
[C---:B------:R-:W-:Y:S01]  /*5220*/  LOP3.LUT R97, R95.reuse, 0x60, RZ, 0xc0, !PT ;  /* 0x000000605f617812 */ /* 0x040fe200078ec0ff */
[----:B------:R-:W-:-:S02]  /*5230*/  IMAD.SHL.U32 R4, R95, 0x20, RZ ;  /* 0x000000205f047824 */ /* 0x000fc400078e00ff */
[----:B------:R-:W-:Y:S02]  /*5240*/  HFMA2 R36, -RZ, RZ, 0, 0 ;  /* 0x00000000ff247431 */ /* 0x000fe400000001ff */
[----:B------:R-:W-:Y:S01]  /*5250*/  IMAD.SHL.U32 R6, R95, 0x2, RZ ;  /* 0x000000025f067824 */ /* 0x000fe200078e00ff */
[----:B------:R-:W-:Y:S01]  /*5260*/  UMOV UR44, 0x400 ;  /* 0x00000400002c7882 */ /* 0x000fe20000000000 */
[----:B------:R-:W2:Y:S01]  /*5270*/  LDC.64 R82, c[0x0][0x8b0] ;  /* 0x00022c00ff527b82 */ /* 0x000ea20000000a00 */
[----:B------:R-:W-:Y:S01]  /*5280*/  LOP3.LUT R5, R7, 0x180, RZ, 0xc0, !PT ;  /* 0x0000018007057812 */ /* 0x000fe200078ec0ff */
[----:B------:R-:W-:Y:S01]  /*5290*/  IMAD.U32 R37, R95, 0x10000, RZ ;  /* 0x000100005f257824 */ /* 0x000fe200078e00ff */
[----:B------:R-:W-:Y:S01]  /*52a0*/  LOP3.LUT R4, R4, 0xc00, RZ, 0xc0, !PT ;  /* 0x00000c0004047812 */ /* 0x000fe200078ec0ff */
[----:B------:R-:W-:Y:S01]  /*52b0*/  IMAD.MOV.U32 R94, RZ, RZ, RZ ;  /* 0x000000ffff5e7224 */ /* 0x000fe200078e00ff */
[----:B------:R-:W-:Y:S01]  /*52c0*/  LOP3.LUT R6, R5, 0x20, R6, 0xf8, !PT ;  /* 0x0000002005067812 */ /* 0x000fe200078ef806 */
[----:B------:R-:W-:Y:S01]  /*52d0*/  IMAD.SHL.U32 R5, R95, 0x8, RZ ;  /* 0x000000085f057824 */ /* 0x000fe200078e00ff */
[----:B------:R-:W-:Y:S01]  /*52e0*/  LOP3.LUT R4, R4, 0x40, R7, 0xf8, !PT ;  /* 0x0000004004047812 */ /* 0x000fe200078ef807 */
[----:B------:R-:W3:Y:S01]  /*52f0*/  LDC.64 R80, c[0x0][0x8a8] ;  /* 0x00022a00ff507b82 */ /* 0x000ee20000000a00 */
[----:B------:R-:W-:Y:S01]  /*5300*/  LOP3.LUT R37, R37, 0x600000, RZ, 0xc0, !PT ;  /* 0x0060000025257812 */ /* 0x000fe200078ec0ff */
[----:B------:R-:W-:Y:S01]  /*5310*/  IMAD.MOV.U32 R89, RZ, RZ, RZ ;  /* 0x000000ffff597224 */ /* 0x000fe200078e00ff */
[----:B------:R-:W-:-:S02]  /*5320*/  LOP3.LUT R95, R95, 0x2, RZ, 0xc0, !PT ;  /* 0x000000025f5f7812 */ /* 0x000fc400078ec0ff */
[----:B------:R-:W-:Y:S02]  /*5330*/  CS2R R92, SRZ ;  /* 0x00000000005c7805 */ /* 0x000fe4000001ff00 */
[----:B------:R-:W-:Y:S01]  /*5340*/  LOP3.LUT R5, R6, 0x30, R5, 0x78, !PT ;  /* 0x0000003006057812 */ /* 0x000fe200078e7805 */
[----:B------:R-:W4:Y:S01]  /*5350*/  LDCU UR57, c[0x0][0x370] ;  /* 0x00006e00ff3977ac */ /* 0x000f220008000800 */
[----:B------:R-:W-:Y:S01]  /*5360*/  LOP3.LUT R4, R4, 0x200, R7, 0xf8, !PT ;  /* 0x0000020004047812 */ /* 0x000fe200078ef807 */
[----:B------:R-:W-:Y:S01]  /*5370*/  IMAD.MOV R90, RZ, RZ, -R95 ;  /* 0x000000ffff5a7224 */ /* 0x000fe200078e0a5f */
[----:B------:R-:W-:Y:S01]  /*5380*/  MOV R91, RZ ;  /* 0x000000ff005b7202 */ /* 0x000fe20000000f00 */
[----:B-1----:R-:W-:Y:S01]  /*5390*/  ULEA UR44, UR4, UR44, 0x18 ;  /* 0x0000002c042c7291 */ /* 0x002fe2000f8ec0ff */
[----:B------:R-:W-:Y:S01]  /*53a0*/  LOP3.LUT R84, R4, R5, RZ, 0xfc, !PT ;  /* 0x0000000504547212 */ /* 0x000fe200078efcff */
[----:B------:R-:W1:Y:S02]  /*53b0*/  LDCU.64 UR62, c[0x0][0x348] ;  /* 0x00006900ff3e77ac */ /* 0x000e640008000a00 */
[----:B------:R-:W-:-:S02]  /*53c0*/  UIADD3 UR4, UPT, UPT, UR44, 0x4200, URZ ;  /* 0x000042002c047890 */ /* 0x000fc4000fffe0ff */
[----:B------:R-:W-:-:S03]  /*53d0*/  UIADD3 UR5, UPT, UPT, UR44, 0x200, URZ ;  /* 0x000002002c057890 */ /* 0x000fc6000fffe0ff */
[----:B------:R-:W4:Y:S01]  /*53e0*/  LDS R0, [UR44+0x150] ;  /* 0x0001502cff007984 */ /* 0x000f220008000800 */
[----:B------:R-:W1:Y:S01]  /*53f0*/  LDCU UR43, c[0x0][0xb0c] ;  /* 0x00016180ff2b77ac */ /* 0x000e620008000800 */
[----:B------:R-:W-:Y:S02]  /*5400*/  IMAD.U32 R96, RZ, RZ, UR4 ;  /* 0x00000004ff607e24 */ /* 0x000fe4000f8e00ff */
[----:B------:R-:W-:Y:S01]  /*5410*/  IMAD.U32 R98, RZ, RZ, UR5 ;  /* 0x00000005ff627e24 */ /* 0x000fe2000f8e00ff */
[----:B------:R-:W1:Y:S01]  /*5420*/  LDCU UR39, c[0x0][0xb30] ;  /* 0x00016600ff2777ac */ /* 0x000e620008000800 */
[----:B------:R-:W1:Y:S01]  /*5430*/  LDCU.64 UR46, c[0x0][0x888] ;  /* 0x00011100ff2e77ac */ /* 0x000e620008000a00 */
[----:B------:R-:W1:Y:S01]  /*5440*/  LDCU.64 UR40, c[0x0][0xb28] ;  /* 0x00016500ff2877ac */ /* 0x000e620008000a00 */
[----:B------:R-:W1:Y:S01]  /*5450*/  LDCU.64 UR60, c[0x0][0x890] ;  /* 0x00011200ff3c77ac */ /* 0x000e620008000a00 */
[----:B------:R-:W1:Y:S01]  /*5460*/  LDCU.128 UR52, c[0x0][0xb10] ;  /* 0x00016200ff3477ac */ /* 0x000e620008000c00 */
[----:B------:R-:W1:Y:S02]  /*5470*/  LDCU UR56, c[0x0][0x374] ;  /* 0x00006e80ff3877ac */ /* 0x000e640008000800 */
[----:B-1234-:R-:W-:-:S07]  /*5480*/  IMAD.IADD R37, R0, 0x1, R37 ;  /* 0x0000000100257824 */ /* 0x01efce00078e0225 */
.L_x_132:
[C---:B------:R-:W-:Y:S02]  /*5490*/  LEA R3, R89.reuse, UR44, 0x3 ;  /* 0x0000002c59037c11 */ /* 0x040fe4000f8e18ff */
[----:B------:R-:W-:Y:S02]  /*54a0*/  SHF.L.U32 R0, R92, 0x1f, RZ ;  /* 0x0000001f5c007819 */ /* 0x000fe400000006ff */
[----:B------:R-:W-:Y:S02]  /*54b0*/  LEA R5, R89, UR44, 0x4 ;  /* 0x0000002c59057c11 */ /* 0x000fe4000f8e20ff */
[----:B-1----:R-:W1:Y:S02]  /*54c0*/  SYNCS.PHASECHK.TRANS64.TRYWAIT P0, [R3+URZ+0xa0], R0 ;  /* 0x0000a000030075a7 */ /* 0x002e6400080011ff */
[----:B-1----:R-:W-:Y:S05]  /*54d0*/  @!P0 BRA `(.L_x_91) ;  /* 0x0000004c00988947 */ /* 0x002fea0003800000 */
.L_x_178:
        /* <DEDUP_REMOVED lines=11> */
[----:B------:R-:W-:Y:S01]  /*5590*/  PLOP3.LUT P0, PT, PT, PT, UP1, 0x80, 0x8 ;  /* 0x000000000008781c */ /* 0x000fe20003f0f018 */
[----:B------:R-:W-:Y:S11]  /*55a0*/  UP2UR UR45, UPR, URZ, 0x2 ;  /* 0x00000002ff2d7883 */ /* 0x000ff60008000000 */
[----:B------:R-:W-:Y:S01]  /*55b0*/  @!UPT UIADD3 URZ, UPT, UPT, URZ, URZ, URZ ;  /* 0x000000fffffff290 */ /* 0x000fe2000fffe0ff */
[----:B-1----:R-:W-:Y:S02]  /*55c0*/  @P0 SHF.R.U32.HI R0, RZ, 0x10, R5 ;  /* 0x00000010ff000819 */ /* 0x002fe40000011605 */
        /* <DEDUP_REMOVED lines=12> */
[----:B------:R-:W2:Y:S01]  /*5690*/  LDCU UR12, c[0x0][0xb20] ;  /* 0x00016400ff0c77ac */ /* 0x000ea20008000800 */
[----:B------:R-:W-:Y:S02]  /*56a0*/  UIMAD.WIDE.U32 UR4, UR56, UR55, URZ ;  /* 0x00000037380472a5 */ /* 0x000fe4000f8e00ff */
[----:B------:R-:W-:Y:S02]  /*56b0*/  UIMAD.WIDE.U32 UR6, UR57, UR52, URZ ;  /* 0x00000034390672a5 */ /* 0x000fe4000f8e00ff */
[----:B------:R-:W-:Y:S02]  /*56c0*/  UISETP.NE.AND UP0, UPT, UR54, 0x1, UPT ;  /* 0x000000013600788c */ /* 0x000fe4000bf05270 */
[----:B------:R-:W-:Y:S02]  /*56d0*/  UIMAD.WIDE.U32 UR8, UR37, UR55, URZ ;  /* 0x00000037250872a5 */ /* 0x000fe4000f8e00ff */
[----:B------:R-:W-:Y:S02]  /*56e0*/  UIMAD.WIDE.U32 UR10, UR38, UR52, URZ ;  /* 0x00000034260a72a5 */ /* 0x000fe4000f8e00ff */
[----:B------:R-:W-:Y:S02]  /*56f0*/  UISETP.NE.AND UP1, UPT, UR43, 0x1, UPT ;  /* 0x000000012b00788c */ /* 0x000fe4000bf25270 */
[----:B------:R-:W-:Y:S01]  /*5700*/  UISETP.NE.AND UP2, UPT, UR42, 0x1, UPT ;  /* 0x000000012a00788c */ /* 0x000fe2000bf45270 */
[----:B------:R-:W-:Y:S02]  /*5710*/  UMOV UR4, UR5 ;  /* 0x0000000500047c82 */ /* 0x000fe40008000000 */
[----:B--2---:R-:W-:Y:S03]  /*5720*/  USHF.R.U32.HI UR5, URZ, UR12, UR4 ;  /* 0x0000000cff057299 */ /* 0x004fe60008011604 */
[----:B------:R-:W-:Y:S02]  /*5730*/  UMOV UR4, UR7 ;  /* 0x0000000700047c82 */ /* 0x000fe40008000000 */
[----:B------:R-:W-:Y:S02]  /*5740*/  USHF.R.U32.HI UR7, URZ, UR53, UR4 ;  /* 0x00000035ff077299 */ /* 0x000fe40008011604 */
[----:B------:R-:W-:Y:S02]  /*5750*/  USEL UR4, UR56, UR5, !UP0 ;  /* 0x0000000538047287 */ /* 0x000fe4000c000000 */
[----:B------:R-:W-:Y:S01]  /*5760*/  USEL UR7, UR57, UR7, !UP1 ;  /* 0x0000000739077287 */ /* 0x000fe2000c800000 */
[----:B------:R-:W-:Y:S01]  /*5770*/  UMOV UR5, UR9 ;  /* 0x0000000900057c82 */ /* 0x000fe20008000000 */
[----:B------:R-:W-:Y:S02]  /*5780*/  UIMAD.WIDE.U32 UR8, UR4, UR40, URZ ;  /* 0x00000028040872a5 */ /* 0x000fe4000f8e00ff */
[----:B------:R-:W-:Y:S03]  /*5790*/  USHF.R.U32.HI UR6, URZ, UR12, UR5 ;  /* 0x0000000cff067299 */ /* 0x000fe60008011605 */
[----:B------:R-:W-:Y:S01]  /*57a0*/  UMOV UR5, UR11 ;  /* 0x0000000b00057c82 */ /* 0x000fe20008000000 */
[----:B------:R-:W-:Y:S02]  /*57b0*/  UIMAD.WIDE.U32 UR10, UR7, UR40, URZ ;  /* 0x00000028070a72a5 */ /* 0x000fe4000f8e00ff */
[----:B------:R-:W-:Y:S02]  /*57c0*/  USHF.R.U32.HI UR12, URZ, UR53, UR5 ;  /* 0x00000035ff0c7299 */ /* 0x000fe40008011605 */
[----:B------:R-:W-:Y:S01]  /*57d0*/  USEL UR6, UR37, UR6, !UP0 ;  /* 0x0000000625067287 */ /* 0x000fe2000c000000 */
[----:B------:R-:W-:Y:S02]  /*57e0*/  UMOV UR5, UR9 ;  /* 0x0000000900057c82 */ /* 0x000fe40008000000 */
[----:B------:R-:W-:Y:S01]  /*57f0*/  UMOV UR10, UR11 ;  /* 0x0000000b000a7c82 */ /* 0x000fe20008000000 */
[----:B------:R-:W-:Y:S02]  /*5800*/  @UP2 USHF.R.U32.HI UR4, URZ, UR41, UR5 ;  /* 0x00000029ff042299 */ /* 0x000fe40008011605 */
[----:B------:R-:W-:Y:S02]  /*5810*/  @UP2 USHF.R.U32.HI UR7, URZ, UR41, UR10 ;  /* 0x00000029ff072299 */ /* 0x000fe4000801160a */
[----:B------:R-:W-:Y:S02]  /*5820*/  UIMAD UR4, UR42, UR4, URZ ;  /* 0x000000042a0472a4 */ /* 0x000fe4000f8e02ff */
        /* <DEDUP_REMOVED lines=8> */
[----:B------:R-:W-:Y:S02]  /*58b0*/  USEL UR11, UR6, UR4, !UP2 ;  /* 0x00000004060b7287 */ /* 0x000fe4000d000000 */
[----:B------:R-:W-:Y:S02]  /*58c0*/  UIADD3 UR8, UPT, UPT, -UR5, URZ, URZ ;  /* 0x000000ff05087290 */ /* 0x000fe4000fffe1ff */
[----:B------:R-:W-:Y:S01]  /*58d0*/  UIADD3 UR10, UPT, UPT, -UR11, URZ, URZ ;  /* 0x000000ff0b0a7290 */ /* 0x000fe2000fffe1ff */
[----:B------:R-:W-:Y:S01]  /*58e0*/  @!UP0 UMOV UR4, UR9 ;  /* 0x0000000900048c82 */ /* 0x000fe20008000000 */
[----:B------:R-:W-:Y:S02]  /*58f0*/  UIADD3 UR9, UPT, UPT, -UR6, URZ, URZ ;  /* 0x000000ff06097290 */ /* 0x000fe4000fffe1ff */
[----:B------:R-:W-:Y:S02]  /*5900*/  @!UP0 USHF.R.U32.HI UR4, URZ, UR41, UR4 ;  /* 0x00000029ff048299 */ /* 0x000fe40008011604 */
[----:B------:R-:W-:Y:S02]  /*5910*/  UIMAD UR10, UR42, UR10, UR6 ;  /* 0x0000000a2a0a72a4 */ /* 0x000fe4000f8e0206 */
[----:B------:R-:W-:Y:S04]  /*5920*/  @!UP0 USEL UR4, UR5, UR4, !UP2 ;  /* 0x0000000405048287 */ /* 0x000fe8000d000000 */
[----:B------:R-:W-:Y:S02]  /*5930*/  @!UP0 UIMAD UR10, UR7, UR10, UR4 ;  /* 0x0000000a070a82a4 */ /* 0x000fe4000f8e0204 */
[----:B------:R-:W-:Y:S02]  /*5940*/  @!UP0 UIADD3 UR11, UPT, UPT, UR11, -UR4, URZ ;  /* 0x800000040b0b8290 */ /* 0x000fe4000fffe0ff */
[----:B------:R-:W-:Y:S02]  /*5950*/  UIMAD UR7, UR43, UR8, UR38 ;  /* 0x000000082b0772a4 */ /* 0x000fe4000f8e0226 */
[----:B------:R-:W-:Y:S02]  /*5960*/  @!UP0 UIMAD UR6, UR11, UR42, UR5 ;  /* 0x0000002a0b0682a4 */ /* 0x000fe4000f8e0205 */
[----:B------:R-:W-:Y:S01]  /*5970*/  UIMAD UR4, UR54, UR9, UR37 ;  /* 0x00000009360472a4 */ /* 0x000fe2000f8e0225 */
[----:B------:R-:W-:Y:S02]  /*5980*/  @!UP0 UMOV UR5, UR10 ;  /* 0x0000000a00058c82 */ /* 0x000fe40008000000 */
[----:B------:R-:W-:Y:S02]  /*5990*/  UIMAD UR38, UR5, UR43, UR7 ;  /* 0x0000002b052672a4 */ /* 0x000fe4000f8e0207 */
[----:B------:R-:W-:Y:S11]  /*59a0*/  UIMAD UR37, UR6, UR54, UR4 ;  /* 0x00000036062572a4 */ /* 0x000ff6000f8e0204 */
[----:B------:R-:W-:Y:S01]  /*59b0*/  @!UPT UIADD3 URZ, UPT, UPT, URZ, URZ, URZ ;  /* 0x000000fffffff290 */ /* 0x000fe2000fffe0ff */
.L_x_92:
[----:B------:R-:W-:Y:S01]  /*59c0*/  UISETP.NE.AND UP0, UPT, UR39, 0x1, UPT ;  /* 0x000000012700788c */ /* 0x000fe2000bf05270 */
[----:B------:R-:W-:Y:S01]  /*59d0*/  IADD3 R89, PT, PT, R89, 0x1, RZ ;  /* 0x0000000159597810 */ /* 0x000fe20007ffe0ff */
[----:B------:R-:W-:Y:S02]  /*59e0*/  UIADD3 UR11, UPT, UPT, UR44, 0x200, URZ ;  /* 0x000002002c0b7890 */ /* 0x000fe4000fffe0ff */
[----:B------:R-:W-:Y:S02]  /*59f0*/  USHF.L.U32 UR50, UR16, 0x6, URZ ;  /* 0x0000000610327899 */ /* 0x000fe400080006ff */
[----:B------:R-:W-:Y:S05]  /*5a00*/  USHF.L.U32 UR49, UR20, 0x8, URZ ;  /* 0x0000000814317899 */ /* 0x000fea00080006ff */
[----:B------:R-:W2:Y:S01]  /*5a10*/  @!UP0 LDCU.128 UR12, c[0x0][0xb10] ;  /* 0x00016200ff0c87ac */ /* 0x000ea20008000c00 */
[----:B------:R-:W3:Y:S01]  /*5a20*/  @!UP0 LDCU UR5, c[0x0][0xb0c] ;  /* 0x00016180ff0587ac */ /* 0x000ee20008000800 */
[----:B------:R-:W4:Y:S01]  /*5a30*/  @!UP0 LDCU UR10, c[0x0][0xb20] ;  /* 0x00016400ff0a87ac */ /* 0x000f220008000800 */
[----:B--2---:R-:W-:Y:S02]  /*5a40*/  UIMAD.WIDE.U32 UR8, UR38, UR12, URZ ;  /* 0x0000000c260872a5 */ /* 0x004fe4000f8e00ff */
[----:B------:R-:W-:Y:S02]  /*5a50*/  UIMAD.WIDE.U32 UR6, UR37, UR15, URZ ;  /* 0x0000000f250672a5 */ /* 0x000fe4000f8e00ff */
[----:B------:R-:W-:Y:S03]  /*5a60*/  @!UP0 UISETP.NE.AND UP1, UPT, UR14, 0x1, UPT ;  /* 0x000000010e00888c */ /* 0x000fe6000bf25270 */
[----:B------:R-:W-:Y:S01]  /*5a70*/  @!UP0 UMOV UR4, UR9 ;  /* 0x0000000900048c82 */ /* 0x000fe20008000000 */
[----:B---3--:R-:W-:Y:S02]  /*5a80*/  @!UP0 UISETP.NE.AND UP2, UPT, UR5, 0x1, UPT ;  /* 0x000000010500888c */ /* 0x008fe4000bf45270 */
[----:B------:R-:W-:Y:S01]  /*5a90*/  @!UP0 USHF.R.U32.HI UR4, URZ, UR13, UR4 ;  /* 0x0000000dff048299 */ /* 0x000fe20008011604 */
[----:B------:R-:W-:Y:S02]  /*5aa0*/  @!UP0 UMOV UR6, UR7 ;  /* 0x0000000700068c82 */ /* 0x000fe40008000000 */
[----:B----4-:R-:W-:Y:S02]  /*5ab0*/  @!UP0 USHF.R.U32.HI UR6, URZ, UR10, UR6 ;  /* 0x0000000aff068299 */ /* 0x010fe40008011606 */
[----:B------:R-:W-:Y:S02]  /*5ac0*/  @!UP0 USEL UR7, UR38, UR4, !UP2 ;  /* 0x0000000426078287 */ /* 0x000fe4000d000000 */
[----:B------:R-:W-:Y:S04]  /*5ad0*/  @!UP0 USEL UR6, UR37, UR6, !UP1 ;  /* 0x0000000625068287 */ /* 0x000fe8000c800000 */
[----:B------:R-:W-:Y:S02]  /*5ae0*/  @!UP0 UIADD3 UR4, UPT, UPT, -UR7, UR6, URZ ;  /* 0x0000000607048290 */ /* 0x000fe4000fffe1ff */
[----:B------:R-:W-:Y:S02]  /*5af0*/  @!UP0 UIADD3 UR6, UPT, UPT, UR7, -UR6, URZ ;  /* 0x8000000607068290 */ /* 0x000fe4000fffe0ff */
[----:B------:R-:W-:Y:S02]  /*5b00*/  @!UP0 UIMAD UR38, UR4, UR5, UR38 ;  /* 0x00000005042682a4 */ /* 0x000fe4000f8e0226 */
[----:B------:R-:W-:Y:S02]  /*5b10*/  @!UP0 UIMAD UR37, UR6, UR14, UR37 ;  /* 0x0000000e062582a4 */ /* 0x000fe4000f8e0225 */
[----:B------:R-:W-:Y:S09]  /*5b20*/  ULOP3.LUT UP0, URZ, UR11, 0x1b0, URZ, 0xc0, !UPT ;  /* 0x000001b00bff7892 */ /* 0x000ff2000f80c0ff */
[----:B------:R-:W-:Y:S05]  /*5b30*/  BRA.U !UP0, `(.L_x_93) ;  /* 0x0000000108407547 */ /* 0x000fea000b800000 */
[----:B------:R-:W2:Y:S01]  /*5b40*/  LDCU.64 UR8, c[0x4][0x88] ;  /* 0x01001100ff0877ac */ /* 0x000ea20008000a00 */
[----:B------:R-:W-:Y:S01]  /*5b50*/  MOV R3, 0x0 ;  /* 0x0000000000037802 */ /* 0x000fe20000000f00 */
[----:B------:R-:W-:Y:S02]  /*5b60*/  HFMA2 R12, -RZ, RZ, 0, 5.9604644775390625e-08 ;  /* 0x00000001ff0c7431 */ /* 0x000fe400000001ff */
[----:B------:R-:W-:Y:S02]  /*5b70*/  IMAD.MOV.U32 R8, RZ, RZ, 0x70 ;  /* 0x00000070ff087424 */ /* 0x000fe400078e00ff */
[----:B------:R-:W-:Y:S01]  /*5b80*/  IMAD.MOV.U32 R13, RZ, RZ, RZ ;  /* 0x000000ffff0d7224 */ /* 0x000fe200078e00ff */
[----:B------:R-:W3:Y:S01]  /*5b90*/  LDCU.64 UR6, c[0x4][0x90] ;  /* 0x01001200ff0677ac */ /* 0x000ee20008000a00 */
[----:B------:R-:W4:Y:S01]  /*5ba0*/  LDC.64 R2, c[0x4][R3] ;  /* 0x0100000003027b82 */ /* 0x000f220000000a00 */
[----:B------:R-:W1:Y:S01]  /*5bb0*/  LDCU.64 UR4, c[0x4][0x8] ;  /* 0x01000100ff0477ac */ /* 0x000e620008000a00 */
[----:B--2---:R-:W-:Y:S01]  /*5bc0*/  MOV R5, UR9 ;  /* 0x0000000900057c02 */ /* 0x004fe20008000f00 */
[----:B------:R-:W-:Y:S01]  /*5bd0*/  IMAD.U32 R4, RZ, RZ, UR8 ;  /* 0x00000008ff047e24 */ /* 0x000fe2000f8e00ff */
[----:B---3--:R-:W-:Y:S01]  /*5be0*/  MOV R7, UR7 ;  /* 0x0000000700077c02 */ /* 0x008fe20008000f00 */
[----:B------:R-:W-:Y:S01]  /*5bf0*/  IMAD.U32 R6, RZ, RZ, UR6 ;  /* 0x00000006ff067e24 */ /* 0x000fe2000f8e00ff */
[----:B-1----:R-:W-:Y:S01]  /*5c00*/  MOV R11, UR5 ;  /* 0x00000005000b7c02 */ /* 0x002fe20008000f00 */
[----:B------:R-:W-:Y:S02]  /*5c10*/  IMAD.U32 R10, RZ, RZ, UR4 ;  /* 0x00000004ff0a7e24 */ /* 0x000fe4000f8e00ff */
[----:B------:R-:W-:Y:S07]  /*5c20*/  LEPC R20, `(.L_x_93) ;  /* 0x000000001014794e */ /* 0x000fee0000000000 */
[----:B----45:R-:W-:Y:S05]  /*5c30*/  CALL.ABS.NOINC R2 ;  /* 0x0000000002007343 */ /* 0x030fea0003c00000 */
.L_x_93:
[----:B------:R-:W-:Y:S01]  /*5c40*/  LOP3.LUT P0, RZ, R96, 0x1b0, RZ, 0xc0, !PT ;  /* 0x000001b060ff7812 */ /* 0x000fe2000780c0ff */
[----:B------:R-:W-:Y:S11]  /*5c50*/  BSSY.RECONVERGENT B6, `(.L_x_94) ;  /* 0x0000013000067945 */ /* 0x000ff60003800200 */
[----:B------:R-:W-:Y:S01]  /*5c60*/  @!UPT UIADD3 URZ, UPT, UPT, URZ, URZ, URZ ;  /* 0x000000fffffff290 */ /* 0x000fe2000fffe0ff */
[----:B------:R-:W-:Y:S05]  /*5c70*/  @!P0 BRA `(.L_x_95) ;  /* 0x0000000000408947 */ /* 0x000fea0003800000 */
        /* <DEDUP_REMOVED lines=16> */
.L_x_95:
[----:B------:R-:W-:Y:S05]  /*5d80*/  BSYNC.RECONVERGENT B6 ;  /* 0x0000000000067941 */ /* 0x000fea0003800200 */
.L_x_94:
[----:B------:R-:W-:Y:S01]  /*5d90*/  R2UR UR4, R88 ;  /* 0x00000000580472ca */ /* 0x000fe200000e0000 */
[----:B------:R-:W-:Y:S01]  /*5da0*/  UISETP.NE.U32.AND UP0, UPT, UR60, URZ, UPT ;  /* 0x000000ff3c00728c */ /* 0x000fe2000bf05070 */
[----:B------:R-:W-:Y:S02]  /*5db0*/  ISETP.NE.U32.AND P4, PT, R82, RZ, PT ;  /* 0x000000ff5200720c */ /* 0x000fe40003f85070 */
[----:B------:R-:W-:Y:S01]  /*5dc0*/  ISETP.NE.U32.AND P2, PT, RZ, UR46, PT ;  /* 0x0000002eff007c0c */ /* 0x000fe2000bf45070 */
[----:B------:R-:W-:Y:S01]  /*5dd0*/  UISETP.NE.AND.EX UP1, UPT, UR61, URZ, UPT, UP0 ;  /* 0x000000ff3d00728c */ /* 0x000fe2000bf25300 */
[----:B------:R-:W-:Y:S01]  /*5de0*/  ISETP.NE.AND.EX P4, PT, R83, RZ, PT, P4 ;  /* 0x000000ff5300720c */ /* 0x000fe20003f85340 */
[----:B------:R-:W-:Y:S01]  /*5df0*/  UPLOP3.LUT UP0, UPT, UPT, UPT, UPT, 0x40, 0x4 ;  /* 0x000000000004789c */ /* 0x000fe20003f0e870 */
[----:B------:R-:W-:Y:S05]  /*5e00*/  ISETP.NE.AND.EX P2, PT, RZ, UR47, PT, P2 ;  /* 0x0000002fff007c0c */ /* 0x000fea000bf45320 */
[----:B------:R-:W-:Y:S06]  /*5e10*/  UISETP.NE.AND UP2, UPT, UR4, URZ, UPT ;  /* 0x000000ff0400728c */ /* 0x000fec000bf45270 */
[----:B------:R-:W-:Y:S05]  /*5e20*/  PLOP3.LUT P1, PT, PT, PT, UP2, 0x80, 0x8 ;  /* 0x000000000008781c */ /* 0x000fea0003f2f028 */
[----:B------:R-:W-:Y:S06]  /*5e30*/  @UP2 UPLOP3.LUT UP0, UPT, UPT, UPT, UP1, 0x80, 0x8 ;  /* 0x000000000008289c */ /* 0x000fec0003f0f010 */
[----:B------:R-:W-:Y:S01]  /*5e40*/  PLOP3.LUT P0, PT, PT, PT, UP0, 0x80, 0x8 ;  /* 0x000000000008781c */ /* 0x000fe20003f0f008 */
[----:B------:R-:W-:Y:S01]  /*5e50*/  @!UPT UIADD3 URZ, UPT, UPT, URZ, URZ, URZ ;  /* 0x000000fffffff290 */ /* 0x000fe2000fffe0ff */
[----:B------:R-:W-:Y:S11]  /*5e60*/  BRA.U !UP1, `(.L_x_96) ;  /* 0x00000001093c7547 */ /* 0x000ff6000b800000 */
[----:B------:R-:W-:Y:S01]  /*5e70*/  UISETP.NE.U32.AND UP0, UPT, UR46, URZ, UPT ;  /* 0x000000ff2e00728c */ /* 0x000fe2000bf05070 */
[----:B-1----:R-:W-:Y:S01]  /*5e80*/  HFMA2 R0, -RZ, RZ, 0, 5.9604644775390625e-08 ;  /* 0x00000001ff007431 */ /* 0x002fe200000001ff */
[----:B------:R-:W1:Y:S01]  /*5e90*/  LDCU.64 UR8, c[0x0][0x358] ;  /* 0x00006b00ff0877ac */ /* 0x000e620008000a00 */
[----:B------:R-:W-:Y:S01]  /*5ea0*/  IMAD.MOV.U32 R85, RZ, RZ, 0x1 ;  /* 0x00000001ff557424 */ /* 0x000fe200078e00ff */
[----:B------:R-:W-:Y:S06]  /*5eb0*/  UISETP.NE.AND.EX UP0, UPT, UR47, URZ, UPT, UP0 ;  /* 0x000000ff2f00728c */ /* 0x000fec000bf05300 */
[----:B------:R-:W-:Y:S05]  /*5ec0*/  PLOP3.LUT P3, PT, PT, PT, UP0, 0x80, 0x8 ;  /* 0x000000000008781c */ /* 0x000fea0003f6f008 */
[----:B------:R-:W2:Y:S01]  /*5ed0*/  @UP0 LDCU.64 UR4, c[0x0][0x888] ;  /* 0x00011100ff0407ac */ /* 0x000ea20008000a00 */
[----:B------:R-:W-:Y:S07]  /*5ee0*/  @UP0 UIMAD UR6, UR36, UR60, URZ ;  /* 0x0000003c240602a4 */ /* 0x000fee000f8e02ff */
[----:B------:R-:W-:Y:S01]  /*5ef0*/  @!P3 PRMT R85, R0, 0x7610, R85 ;  /* 0x000076100055b816 */ /* 0x000fe20000000055 */
[----:B--2---:R-:W-:Y:S06]  /*5f00*/  @UP0 UIMAD.WIDE UR4, UR6, 0x4, UR4 ;  /* 0x00000004060408a5 */ /* 0x004fec000f8e0204 */
[----:B------:R-:W-:Y:S01]  /*5f10*/  IMAD.U32 R2, RZ, RZ, UR4 ;  /* 0x00000004ff027e24 */ /* 0x000fe2000f8e00ff */
[----:B------:R-:W-:Y:S04]  /*5f20*/  MOV R3, UR5 ;  /* 0x0000000500037c02 */ /* 0x000fe80008000f00 */
[----:B------:R-:W2:Y:S01]  /*5f30*/  @!UP0 LDCU UR4, c[0x0][0x880] ;  /* 0x00011000ff0487ac */ /* 0x000ea20008000800 */
[----:B-1---5:R3:W5:Y:S02]  /*5f40*/  @P3 LDG.E R41, desc[UR8][R2.64] ;  /* 0x0000000802293981 */ /* 0x022764000c1e1900 */
[----:B--23--:R-:W-:Y:S02]  /*5f50*/  @!P3 IMAD.U32 R41, RZ, RZ, UR4 ;  /* 0x00000004ff29be24 */ /* 0x00cfe4000f8e00ff */
.L_x_96:
[----:B------:R-:W-:Y:S05]  /*5f60*/  @!P4 BRA `(.L_x_97) ;  /* 0x000000000024c947 */ /* 0x000fea0003800000 */
[----:B------:R-:W-:Y:S01]  /*5f70*/  ISETP.NE.U32.AND P3, PT, R80, RZ, PT ;  /* 0x000000ff5000720c */ /* 0x000fe20003f65070 */
[----:B------:R-:W2:Y:S03]  /*5f80*/  LDCU.64 UR4, c[0x0][0x358] ;  /* 0x00006b00ff0477ac */ /* 0x000ea60008000a00 */
[----:B------:R-:W-:Y:S11]  /*5f90*/  ISETP.NE.AND.EX P3, PT, R81, RZ, PT, P3 ;  /* 0x000000ff5100720c */ /* 0x000ff60003f65330 */
[----:B------:R-:W-:Y:S02]  /*5fa0*/  @!UPT UIADD3 URZ, UPT, UPT, URZ, URZ, URZ ;  /* 0x000000fffffff290 */ /* 0x000fe4000fffe0ff */
[----:B------:R-:W3:Y:S01]  /*5fb0*/  @P3 LDC.64 R2, c[0x0][0x8a8] ;  /* 0x00022a00ff023b82 */ /* 0x000ee20000000a00 */
[----:B-1----:R-:W-:Y:S04]  /*5fc0*/  @P3 IMAD R0, R82, UR36, RZ ;  /* 0x0000002452003c24 */ /* 0x002fe8000f8e02ff */
[----:B---3--:R-:W-:Y:S05]  /*5fd0*/  @P3 IMAD.WIDE R2, R0, 0x4, R2 ;  /* 0x0000000400023825 */ /* 0x008fea00078e0202 */
[----:B--2--5:R2:W5:Y:S02]  /*5fe0*/  @P3 LDG.E R38, desc[UR4][R2.64] ;  /* 0x0000000402263981 */ /* 0x024564000c1e1900 */
[----:B--2---:R-:W3:Y:S02]  /*5ff0*/  @!P3 LDC R38, c[0x0][0x8a0] ;  /* 0x00022800ff26bb82 */ /* 0x004ee40000000800 */
.L_x_97:
[----:B-----5:R-:W-:Y:S01]  /*6000*/  FSETP.NEU.AND P4, PT, R41, RZ, PT ;  /* 0x000000ff2900720b */ /* 0x020fe20003f8d000 */
[----:B------:R-:W-:Y:S01]  /*6010*/  BSSY B1, `(.L_x_98) ;  /* 0x0000042000017945 */ /* 0x000fe20003800000 */
[----:B------:R-:W-:Y:S01]  /*6020*/  SEL R6, RZ, 0xffffffff, P2 ;  /* 0xffffffffff067807 */ /* 0x000fe20001000000 */
[----:B------:R-:W-:Y:S01]  /*6030*/  IMAD.MOV.U32 R100, RZ, RZ, 0x1 ;  /* 0x00000001ff647424 */ /* 0x000fe200078e00ff */
[----:B------:R-:W-:Y:S02]  /*6040*/  LOP3.LUT P3, RZ, R85, 0xff, RZ, 0xc0, !PT ;  /* 0x000000ff55ff7812 */ /* 0x000fe4000786c0ff */
[----:B------:R-:W-:Y:S02]  /*6050*/  CS2R R78, SRZ ;  /* 0x00000000004e7805 */ /* 0x000fe4000001ff00 */
[----:B------:R-:W-:Y:S02]  /*6060*/  @P1 SEL R3, RZ, 0xffffffff, P4 ;  /* 0xffffffffff031807 */ /* 0x000fe40002000000 */
[----:B------:R-:W-:Y:S02]  /*6070*/  CS2R R76, SRZ ;  /* 0x00000000004c7805 */ /* 0x000fe4000001ff00 */
[----:B------:R-:W-:Y:S02]  /*6080*/  LEA R2, R93, UR44, 0x3 ;  /* 0x0000002c5d027c11 */ /* 0x000fe4000f8e18ff */
[----:B------:R-:W-:Y:S02]  /*6090*/  CS2R R74, SRZ ;  /* 0x00000000004a7805 */ /* 0x000fe4000001ff00 */
[----:B------:R-:W-:Y:S02]  /*60a0*/  @P0 SEL R3, R6, R3, !P3 ;  /* 0x0000000306030207 */ /* 0x000fe40005800000 */
[----:B------:R-:W-:Y:S02]  /*60b0*/  CS2R R72, SRZ ;  /* 0x0000000000487805 */ /* 0x000fe4000001ff00 */
[----:B------:R-:W-:Y:S02]  /*60c0*/  LEA R71, R36, UR44, 0x3 ;  /* 0x0000002c24477c11 */ /* 0x000fe4000f8e18ff */
[----:B------:R-:W-:Y:S02]  /*60d0*/  @P1 LOP3.LUT R3, R3, 0x1, RZ, 0xc0, !PT ;  /* 0x0000000103031812 */ /* 0x000fe400078ec0ff */
[----:B------:R-:W-:Y:S02]  /*60e0*/  SHF.L.U32 R4, R94, 0x1f, RZ ;  /* 0x0000001f5e047819 */ /* 0x000fe400000006ff */
[----:B------:R-:W-:Y:S02]  /*60f0*/  ISETP.NE.U32.OR P6, PT, R3, 0x1, !P1 ;  /* 0x000000010300780c */ /* 0x000fe40004fc5470 */
[----:B------:R-:W-:Y:S02]  /*6100*/  PLOP3.LUT P2, PT, PT, PT, UP1, 0x80, 0x8 ;  /* 0x000000000008781c */ /* 0x000fe40003f4f018 */
[----:B------:R-:W-:Y:S02]  /*6110*/  LEA.HI R39, R36, R36, RZ, 0x1 ;  /* 0x0000002424277211 */ /* 0x000fe400078f08ff */
[----:B------:R-:W-:Y:S02]  /*6120*/  SEL R3, RZ, 0xffffffff, P4 ;  /* 0xffffffffff037807 */ /* 0x000fe40002000000 */
[----:B------:R-:W-:Y:S01]  /*6130*/  P2R R102, PR, RZ, 0x40 ;  /* 0x00000040ff667803 */ /* 0x000fe20000000000 */
[C---:B-1----:R-:W-:Y:S01]  /*6140*/  IMAD.SHL.U32 R0, R39.reuse, 0x80, RZ ;  /* 0x0000008027007824 */ /* 0x042fe200078e00ff */
[----:B------:R-:W-:Y:S03]  /*6150*/  LOP3.LUT R39, R39, 0xffe, RZ, 0xc0, !PT ;  /* 0x00000ffe27277812 */ /* 0x000fe600078ec0ff */
[----:B------:R-:W-:Y:S02]  /*6160*/  @P6 SHF.L.U32 R5, R91, 0x1f, RZ ;  /* 0x0000001f5b056819 */ /* 0x000fe400000006ff */
[----:B------:R-:W-:Y:S01]  /*6170*/  @P2 SEL R3, R6, R3, !P3 ;  /* 0x0000000306032207 */ /* 0x000fe20005800000 */
[----:B------:R-:W-:Y:S01]  /*6180*/  IMAD.IADD R39, R36, 0x1, -R39 ;  /* 0x0000000124277824 */ /* 0x000fe200078e0a27 */
[----:B------:R-:W1:Y:S01]  /*6190*/  @P6 SYNCS.PHASECHK.TRANS64.TRYWAIT P1, [R2+URZ+0x50], R5 ;  /* 0x00005005020065a7 */ /* 0x000e6200080211ff */
[----:B------:R-:W-:Y:S02]  /*61a0*/  LOP3.LUT R0, R0, 0xffffff00, RZ, 0xc0, !PT ;  /* 0xffffff0000007812 */ /* 0x000fe400078ec0ff */
[----:B------:R-:W-:Y:S03]  /*61b0*/  LOP3.LUT R3, R3, 0x1, RZ, 0xc0, !PT ;  /* 0x0000000103037812 */ /* 0x000fe600078ec0ff */
[----:B------:R-:W-:Y:S01]  /*61c0*/  IMAD.IADD R0, R37, 0x1, R0 ;  /* 0x0000000125007824 */ /* 0x000fe200078e0200 */
[----:B------:R-:W-:Y:S03]  /*61d0*/  ISETP.NE.U32.AND P5, PT, R3, 0x1, PT ;  /* 0x000000010300780c */ /* 0x000fe60003fa5070 */
[----:B------:R-:W-:Y:S01]  /*61e0*/  IMAD R39, R39, 0x100000, R0 ;  /* 0x0010000027277824 */ /* 0x000fe200078e0200 */
[----:B------:R-:W-:Y:S01]  /*61f0*/  P2R R101, PR, RZ, 0x20 ;  /* 0x00000020ff657803 */ /* 0x000fe20000000000 */
[----:B------:R2:W4:Y:S01]  /*6200*/  SYNCS.PHASECHK.TRANS64.TRYWAIT P0, [R71+URZ+0xc0], R4 ;  /* 0x0000c004470075a7 */ /* 0x00052200080011ff */
[----:B-1----:R-:W-:Y:S01]  /*6210*/  @P6 SEL R100, RZ, 0x1, !P1 ;  /* 0x00000001ff646807 */ /* 0x002fe20004800000 */
[----:B--2---:R-:W-:Y:S06]  /*6220*/  @!P6 BRA `(.L_x_99) ;  /* 0x000000000080e947 */ /* 0x004fec0003800000 */
[----:B------:R-:W-:Y:S01]  /*6230*/  @P5 IMAD R6, R93, 0x1000, R84 ;  /* 0x000010005d065824 */ /* 0x000fe200078e0254 */
[----:B------:R-:W1:Y:S01]  /*6240*/  S2R R0, SR_CgaCtaId ;  /* 0x0000000000007919 */ /* 0x000e620000008800 */
[----:B------:R-:W-:Y:S01]  /*6250*/  ISETP.NE.AND P1, PT, R100, RZ, PT ;  /* 0x000000ff6400720c */ /* 0x000fe20003f25270 */
[----:B------:R-:W-:Y:S01]  /*6260*/  BSSY B0, `(.L_x_100) ;  /* 0x000000b000007945 */ /* 0x000fe20003800000 */
[----:B------:R-:W-:Y:S01]  /*6270*/  @P5 VIADD R5, R6, UR44 ;  /* 0x0000002c06055c36 */ /* 0x000fe20008000000 */
[----:B------:R-:W-:Y:S02]  /*6280*/  CS2R R74, SRZ ;  /* 0x00000000004a7805 */ /* 0x000fe4000001ff00 */
[----:B------:R-:W-:Y:S02]  /*6290*/  CS2R R72, SRZ ;  /* 0x0000000000487805 */ /* 0x000fe4000001ff00 */
[----:B------:R-:W-:Y:S01]  /*62a0*/  CS2R R78, SRZ ;  /* 0x00000000004e7805 */ /* 0x000fe2000001ff00 */
[----:B------:R-:W-:Y:S01]  /*62b0*/  @P5 IMAD R5, R95, -0x10, R5 ;  /* 0xfffffff05f055824 */ /* 0x000fe200078e0205 */
[----:B------:R-:W-:Y:S04]  /*62c0*/  CS2R R76, SRZ ;  /* 0x00000000004c7805 */ /* 0x000fe8000001ff00 */
[----:B------:R-:W-:Y:S05]  /*62d0*/  @P1 BRA `(.L_x_101) ;  /* 0x00000000000c1947 */ /* 0x000fea0003800000 */
[----:B------:R-:W-:Y:S04]  /*62e0*/  SHF.L.U32 R3, R91, 0x1f, RZ ;  /* 0x0000001f5b037819 */ /* 0x000fe800000006ff */
[----:B------:R-:W2:Y:S02]  /*62f0*/  SYNCS.PHASECHK.TRANS64.TRYWAIT P1, [R2+URZ+0x50], R3 ;  /* 0x00005003020075a7 */ /* 0x000ea400080211ff */
[----:B--2---:R-:W-:Y:S05]  /*6300*/  @!P1 BRA `(.L_x_102) ;  /* 0x0000004000209947 */ /* 0x004fea0003800000 */
.L_x_101:
[----:B------:R-:W-:Y:S05]  /*6310*/  BSYNC B0 ;  /* 0x0000000000007941 */ /* 0x000fea0003800000 */
.L_x_100:
[----:B------:R-:W-:Y:S01]  /*6320*/  ISETP.NE.AND P1, PT, R101, RZ, PT ;  /* 0x000000ff6500720c */ /* 0x000fe20003f25270 */
[----:B--2---:R-:W-:Y:S02]  /*6330*/  VIADD R3, R2, 0x70 ;  /* 0x0000007002037836 */ /* 0x004fe40000000000 */
[----:B------:R-:W-:Y:S03]  /*6340*/  VIADD R93, R93, 0x1 ;  /* 0x000000015d5d7836 */ /* 0x000fe60000000000 */
[----:B-1----:R-:W-:Y:S07]  /*6350*/  PRMT R0, R0, 0x654, R3 ;  /* 0x0000065400007816 */ /* 0x002fee0000000003 */
[----:B------:R1:W2:Y:S04]  /*6360*/  @P1 LDS.128 R72, [R6+UR44+0x200] ;  /* 0x0002002c06481984 */ /* 0x0002a80008000c00 */
[----:B------:R1:W1:Y:S01]  /*6370*/  @P1 LDS.128 R76, [R5+0x210] ;  /* 0x00021000054c1984 */ /* 0x0002620000000c00 */
[C---:B------:R-:W-:Y:S01]  /*6380*/  ISETP.NE.AND P1, PT, R93.reuse, 0x4, PT ;  /* 0x000000045d00780c */ /* 0x040fe20003f25270 */
[----:B------:R-:W-:Y:S01]  /*6390*/  @!PT LDS RZ, [RZ] ;  /* 0x00000000fffff984 */ /* 0x000fe20000000800 */
[----:B------:R-:W-:Y:S01]  /*63a0*/  @!PT LDS RZ, [RZ] ;  /* 0x00000000fffff984 */ /* 0x000fe20000000800 */
[----:B------:R-:W-:Y:S01]  /*63b0*/  @!PT LDS RZ, [RZ] ;  /* 0x00000000fffff984 */ /* 0x000fe20000000800 */
[----:B------:R-:W-:Y:S01]  /*63c0*/  @!PT LDS RZ, [RZ] ;  /* 0x00000000fffff984 */ /* 0x000fe20000000800 */
[----:B------:R5:W-:Y:S06]  /*63d0*/  MEMBAR.ALL.CTA ;  /* 0x0000000000007992 */ /* 0x000bec0000008000 */
[----:B-----5:R-:W5:Y:S01]  /*63e0*/  FENCE.VIEW.ASYNC.S ;  /* 0x00000000000073c6 */ /* 0x020f620000000000 */
[----:B------:R-:W-:Y:S01]  /*63f0*/  SEL R93, R93, RZ, P1 ;  /* 0x000000ff5d5d7207 */ /* 0x000fe20000800000 */
[----:B-----5:R5:W-:Y:S02]  /*6400*/  SYNCS.ARRIVE.TRANS64.RED.A1T0 RZ, [R0+URZ], RZ ;  /* 0x000000ff00ff79a7 */ /* 0x020be400081004ff */
[----:B-----5:R-:W-:Y:S04]  /*6410*/  SEL R0, RZ, 0x1, P1 ;  /* 0x00000001ff007807 */ /* 0x020fe80000800000 */
[----:B--2---:R-:W-:Y:S02]  /*6420*/  LOP3.LUT R91, R91, R0, RZ, 0x3c, !PT ;  /* 0x000000005b5b7212 */ /* 0x004fe400078e3cff */
.L_x_99:
[----:B------:R-:W-:Y:S05]  /*6430*/  BSYNC B1 ;  /* 0x0000000000017941 */ /* 0x000fea0003800000 */
.L_x_98:
[----:B------:R-:W-:Y:S04]  /*6440*/  SHF.R.U32.HI R3, RZ, 0x15, R39 ;  /* 0x00000015ff037819 */ /* 0x000fe80000011627 */
[----:B------:R-:W-:Y:S01]  /*6450*/  LOP3.LUT P1, RZ, R3, 0x3, R86, 0x48, !PT ;  /* 0x0000000303ff7812 */ /* 0x000fe20007824856 */
[----:B------:R-:W-:Y:S01]  /*6460*/  @!UPT UIADD3 URZ, UPT, UPT, URZ, URZ, URZ ;  /* 0x000000fffffff290 */ /* 0x000fe2000fffe0ff */
[----:B----4-:R-:W-:Y:S11]  /*6470*/  @P0 BRA `(.L_x_103) ;  /* 0x0000000000080947 */ /* 0x010ff60003800000 */
[----:B------:R-:W2:Y:S02]  /*6480*/  SYNCS.PHASECHK.TRANS64.TRYWAIT P0, [R71+URZ+0xc0], R4 ;  /* 0x0000c004470075a7 */ /* 0x000ea400080011ff */
[----:B--2---:R-:W-:Y:S05]  /*6490*/  @!P0 BRA `(.L_x_104) ;  /* 0x0000003c00d08947 */ /* 0x004fea0003800000 */
.L_x_103:
[----:B------:R-:W-:Y:S05]  /*64a0*/  @!P1 BRA `(.L_x_105) ;  /* 0x0000000000409947 */ /* 0x000fea0003800000 */
[----:B------:R-:W1:Y:S01]  /*64b0*/  LDCU.64 UR8, c[0x4][0x78] ;  /* 0x01000f00ff0877ac */ /* 0x000e620008000a00 */
[----:B------:R-:W-:Y:S01]  /*64c0*/  MOV R3, 0x0 ;  /* 0x0000000000037802 */ /* 0x000fe20000000f00 */
[----:B------:R-:W-:Y:S02]  /*64d0*/  HFMA2 R12, -RZ, RZ, 0, 5.9604644775390625e-08 ;  /* 0x00000001ff0c7431 */ /* 0x000fe400000001ff */
[----:B------:R-:W-:Y:S02]  /*64e0*/  IMAD.MOV.U32 R8, RZ, RZ, 0x192 ;  /* 0x00000192ff087424 */ /* 0x000fe400078e00ff */
[----:B------:R-:W-:Y:S01]  /*64f0*/  IMAD.MOV.U32 R13, RZ, RZ, RZ ;  /* 0x000000ffff0d7224 */ /* 0x000fe200078e00ff */
[----:B------:R-:W4:Y:S01]  /*6500*/  LDCU.64 UR6, c[0x4][0x80] ;  /* 0x01001000ff0677ac */ /* 0x000f220008000a00 */
[----:B------:R-:W3:Y:S01]  /*6510*/  LDC.64 R2, c[0x4][R3] ;  /* 0x0100000003027b82 */ /* 0x000ee20000000a00 */
[----:B------:R-:W5:Y:S01]  /*6520*/  LDCU.64 UR4, c[0x4][0x18] ;  /* 0x01000300ff0477ac */ /* 0x000f620008000a00 */
[----:B-1----:R-:W-:Y:S01]  /*6530*/  MOV R5, UR9 ;  /* 0x0000000900057c02 */ /* 0x002fe20008000f00 */
[----:B--2---:R-:W-:Y:S01]  /*6540*/  IMAD.U32 R4, RZ, RZ, UR8 ;  /* 0x00000008ff047e24 */ /* 0x004fe2000f8e00ff */
[----:B----4-:R-:W-:Y:S01]  /*6550*/  MOV R7, UR7 ;  /* 0x0000000700077c02 */ /* 0x010fe20008000f00 */
[----:B------:R-:W-:Y:S01]  /*6560*/  IMAD.U32 R6, RZ, RZ, UR6 ;  /* 0x00000006ff067e24 */ /* 0x000fe2000f8e00ff */
[----:B-----5:R-:W-:Y:S01]  /*6570*/  MOV R11, UR5 ;  /* 0x00000005000b7c02 */ /* 0x020fe20008000f00 */
[----:B------:R-:W-:Y:S02]  /*6580*/  IMAD.U32 R10, RZ, RZ, UR4 ;  /* 0x00000004ff0a7e24 */ /* 0x000fe4000f8e00ff */
[----:B------:R-:W-:Y:S07]  /*6590*/  LEPC R20, `(.L_x_105) ;  /* 0x000000001014794e */ /* 0x000fee0000000000 */
[----:B---3--:R-:W-:Y:S05]  /*65a0*/  CALL.ABS.NOINC R2 ;  /* 0x0000000002007343 */ /* 0x008fea0003c00000 */
.L_x_105:
[-C--:B------:R-:W-:Y:S01]  /*65b0*/  F2FP.F16.E4M3.UNPACK_B R42, R72.reuse ;  /* 0x00000048ff2a723e */ /* 0x080fe200020006ff */
[----:B------:R-:W-:Y:S05]  /*65c0*/  WARPSYNC.ALL ;  /* 0x0000000000007948 */ /* 0x000fea0003800000 */
[----:B------:R-:W-:Y:S01]  /*65d0*/  R2UR UR4, R39 ;  /* 0x00000000270472ca */ /* 0x000fe200000e0000 */
[--C-:B------:R-:W-:Y:S01]  /*65e0*/  HADD2.F32 R40, -RZ, R42.reuse.H0_H0 ;  /* 0x2000002aff287230 */ /* 0x100fe20000004100 */
[----:B------:R-:W-:Y:S01]  /*65f0*/  F2FP.F16.E4M3.UNPACK_B R43, R72.H1 ;  /* 0x00000048ff2b723e */ /* 0x000fe200030006ff */
[----:B------:R-:W-:Y:S01]  /*6600*/  HADD2.F32 R42, -RZ, R42.H1_H1 ;  /* 0x3000002aff2a7230 */ /* 0x000fe20000004100 */
[-C--:B------:R-:W-:Y:S01]  /*6610*/  F2FP.F16.E4M3.UNPACK_B R45, R73.reuse ;  /* 0x00000049ff2d723e */ /* 0x080fe200020006ff */
[----:B------:R-:W-:Y:S01]  /*6620*/  BSSY.RECONVERGENT B0, `(.L_x_106) ;  /* 0x0000099000007945 */ /* 0x000fe20003800200 */
[----:B------:R-:W-:Y:S01]  /*6630*/  F2FP.F16.E4M3.UNPACK_B R47, R73.H1 ;  /* 0x00000049ff2f723e */ /* 0x000fe200030006ff */
[--C-:B------:R-:W-:Y:S01]  /*6640*/  HADD2.F32 R44, -RZ, R43.reuse.H0_H0 ;  /* 0x2000002bff2c7230 */ /* 0x100fe20000004100 */
[-C--:B------:R-:W-:Y:S01]  /*6650*/  F2FP.F16.E4M3.UNPACK_B R49, R74.reuse ;  /* 0x0000004aff31723e */ /* 0x080fe200020006ff */
[----:B------:R-:W-:Y:S01]  /*6660*/  HADD2.F32 R46, -RZ, R43.H1_H1 ;  /* 0x3000002bff2e7230 */ /* 0x000fe20000004100 */
[----:B------:R-:W-:Y:S01]  /*6670*/  F2FP.F16.E4M3.UNPACK_B R51, R74.H1 ;  /* 0x0000004aff33723e */ /* 0x000fe200030006ff */
[--C-:B------:R-:W-:Y:S01]  /*6680*/  HADD2.F32 R43, -RZ, R45.reuse.H0_H0 ;  /* 0x2000002dff2b7230 */ /* 0x100fe20000004100 */
[-C--:B------:R-:W-:Y:S01]  /*6690*/  F2FP.F16.E4M3.UNPACK_B R53, R75.reuse ;  /* 0x0000004bff35723e */ /* 0x080fe200020006ff */
[----:B-12---:R-:W-:Y:S01]  /*66a0*/  LDTM.16dp32bit_t0_t15.x32 R4, tmem[UR4] ;  /* 0x00000004000479ee */ /* 0x006fe20008a80000 */
[----:B------:R-:W3:Y:S01]  /*66b0*/  LDTM.16dp32bit_t16_t31.x32 R4, tmem[UR4+0x20] ;  /* 0x00002004000479ee */ /* 0x000ee20008aa0000 */
[----:B------:R-:W-:Y:S01]  /*66c0*/  IADD3 R112, PT, PT, R84, UR44, RZ ;  /* 0x0000002c54707c10 */ /* 0x000fe2000fffe0ff */
[----:B------:R-:W-:Y:S01]  /*66d0*/  HADD2.F32 R48, -RZ, R45.H1_H1 ;  /* 0x3000002dff307230 */ /* 0x000fe20000004100 */
[----:B------:R-:W-:Y:S01]  /*66e0*/  SHF.L.U32 R103, R90, 0x4, RZ ;  /* 0x000000045a677819 */ /* 0x000fe200000006ff */
[----:B------:R-:W-:Y:S01]  /*66f0*/  HADD2.F32 R52, -RZ, R49.H1_H1 ;  /* 0x30000031ff347230 */ /* 0x000fe20000004100 */
[----:B------:R-:W-:Y:S01]  /*6700*/  F2FP.F16.E4M3.UNPACK_B R55, R75.H1 ;  /* 0x0000004bff37723e */ /* 0x000fe200030006ff */
[----:B------:R-:W-:Y:S01]  /*6710*/  HADD2.F32 R56, -RZ, R53.H1_H1 ;  /* 0x30000035ff387230 */ /* 0x000fe20000004100 */
[-C--:B------:R-:W-:Y:S01]  /*6720*/  F2FP.F16.E4M3.UNPACK_B R57, R76.reuse ;  /* 0x0000004cff39723e */ /* 0x080fe200020006ff */
[--C-:B------:R-:W-:Y:S01]  /*6730*/  HADD2.F32 R45, -RZ, R47.reuse.H0_H0 ;  /* 0x2000002fff2d7230 */ /* 0x100fe20000004100 */
[----:B------:R-:W-:Y:S01]  /*6740*/  F2FP.F16.E4M3.UNPACK_B R59, R76.H1 ;  /* 0x0000004cff3b723e */ /* 0x000fe200030006ff */
[----:B------:R-:W-:Y:S01]  /*6750*/  HADD2.F32 R50, -RZ, R47.H1_H1 ;  /* 0x3000002fff327230 */ /* 0x000fe20000004100 */
[-C--:B------:R-:W-:Y:S01]  /*6760*/  F2FP.F16.E4M3.UNPACK_B R61, R77.reuse ;  /* 0x0000004dff3d723e */ /* 0x080fe200020006ff */
[----:B------:R-:W-:Y:S01]  /*6770*/  HADD2.F32 R47, -RZ, R49.H0_H0 ;  /* 0x20000031ff2f7230 */ /* 0x000fe20000004100 */
[----:B------:R-:W-:Y:S01]  /*6780*/  F2FP.F16.E4M3.UNPACK_B R63, R77.H1 ;  /* 0x0000004dff3f723e */ /* 0x000fe200030006ff */
[----:B------:R-:W-:Y:S01]  /*6790*/  HADD2.F32 R60, -RZ, R57.H1_H1 ;  /* 0x30000039ff3c7230 */ /* 0x000fe20000004100 */
[-C--:B------:R-:W-:Y:S01]  /*67a0*/  F2FP.F16.E4M3.UNPACK_B R65, R78.reuse ;  /* 0x0000004eff41723e */ /* 0x080fe200020006ff */
[----:B------:R-:W-:Y:S01]  /*67b0*/  HADD2.F32 R64, -RZ, R61.H1_H1 ;  /* 0x3000003dff407230 */ /* 0x000fe20000004100 */
[----:B------:R-:W-:Y:S01]  /*67c0*/  F2FP.F16.E4M3.UNPACK_B R67, R78.H1 ;  /* 0x0000004eff43723e */ /* 0x000fe200030006ff */
[----:B------:R-:W-:Y:S01]  /*67d0*/  HADD2.F32 R49, -RZ, R51.H0_H0 ;  /* 0x20000033ff317230 */ /* 0x000fe20000004100 */
[----:B------:R-:W-:Y:S01]  /*67e0*/  ISETP.NE.AND P0, PT, R97, RZ, PT ;  /* 0x000000ff6100720c */ /* 0x000fe20003f05270 */
[----:B------:R-:W-:Y:S01]  /*67f0*/  HADD2.F32 R68, -RZ, R65.H1_H1 ;  /* 0x30000041ff447230 */ /* 0x000fe20000004100 */
[----:B------:R-:W-:Y:S01]  /*6800*/  ISETP.NE.AND P6, PT, R102, RZ, PT ;  /* 0x000000ff6600720c */ /* 0x000fe20003fc5270 */
[----:B------:R-:W-:Y:S02]  /*6810*/  HADD2.F32 R54, -RZ, R51.H1_H1 ;  /* 0x30000033ff367230 */ /* 0x000fe40000004100 */
[C---:B---3--:R-:W-:Y:S01]  /*6820*/  FMUL R0, R38.reuse, R4 ;  /* 0x0000000426007220 */ /* 0x048fe20000400000 */
[C---:B------:R-:W-:Y:S01]  /*6830*/  FMUL R2, R38.reuse, R5 ;  /* 0x0000000526027220 */ /* 0x040fe20000400000 */
[C---:B------:R-:W-:Y:S01]  /*6840*/  FMUL R4, R38.reuse, R8 ;  /* 0x0000000826047220 */ /* 0x040fe20000400000 */
[C---:B------:R-:W-:Y:S01]  /*6850*/  FMUL R5, R38.reuse, R9 ;  /* 0x0000000926057220 */ /* 0x040fe20000400000 */
[C---:B------:R-:W-:Y:S01]  /*6860*/  FFMA R0, R41.reuse, R40, R0 ;  /* 0x0000002829007223 */ /* 0x040fe20000000000 */
[C---:B------:R-:W-:Y:S01]  /*6870*/  FFMA R2, R41.reuse, R42, R2 ;  /* 0x0000002a29027223 */ /* 0x040fe20000000002 */
[C---:B------:R-:W-:Y:S01]  /*6880*/  FMUL R8, R38.reuse, R12 ;  /* 0x0000000c26087220 */ /* 0x040fe20000400000 */
[C---:B------:R-:W-:Y:S01]  /*6890*/  FMUL R9, R38.reuse, R13 ;  /* 0x0000000d26097220 */ /* 0x040fe20000400000 */
[----:B------:R-:W-:Y:S02]  /*68a0*/  HADD2.F32 R51, -RZ, R53.H0_H0 ;  /* 0x20000035ff337230 */ /* 0x000fe40000004100 */
[C---:B------:R-:W-:Y:S01]  /*68b0*/  FMUL R12, R38.reuse, R16 ;  /* 0x00000010260c7220 */ /* 0x040fe20000400000 */
        /* <DEDUP_REMOVED lines=13> */
[C---:B------:R-:W-:Y:S01]  /*6990*/  FFMA R3, R41.reuse, R44, R3 ;  /* 0x0000002c29037223 */ /* 0x040fe20000000003 */
[----:B------:R-:W-:Y:S01]  /*69a0*/  F2FP.F16.E4M3.UNPACK_B R40, R79 ;  /* 0x0000004fff28723e */ /* 0x000fe200020006ff */
[C---:B------:R-:W-:Y:S01]  /*69b0*/  FFMA R7, R41.reuse, R46, R7 ;  /* 0x0000002e29077223 */ /* 0x040fe20000000007 */
[C---:B------:R-:W-:Y:S01]  /*69c0*/  FFMA R4, R41.reuse, R43, R4 ;  /* 0x0000002b29047223 */ /* 0x040fe20000000004 */
[----:B------:R-:W-:Y:S01]  /*69d0*/  F2FP.F16.E4M3.UNPACK_B R42, R79.H1 ;  /* 0x0000004fff2a723e */ /* 0x000fe200030006ff */
[C---:B------:R-:W-:Y:S01]  /*69e0*/  FFMA R5, R41.reuse, R48, R5 ;  /* 0x0000003029057223 */ /* 0x040fe20000000005 */
[----:B------:R-:W-:Y:S01]  /*69f0*/  FFMA R6, R41, R45, R6 ;  /* 0x0000002d29067223 */ /* 0x000fe20000000006 */
[----:B------:R-:W-:Y:S01]  /*6a00*/  F2FP.SATFINITE.E4M3.F32.PACK_AB_MERGE_C R99, R7, R3, RZ ;  /* 0x000000030763723e */ /* 0x000fe200048070ff */
[C---:B------:R-:W-:Y:S01]  /*6a10*/  FFMA R11, R41.reuse, R50, R11 ;  /* 0x00000032290b7223 */ /* 0x040fe2000000000b */
[C---:B------:R-:W-:Y:S01]  /*6a20*/  FFMA R8, R41.reuse, R47, R8 ;  /* 0x0000002f29087223 */ /* 0x040fe20000000008 */
[----:B------:R-:W-:Y:S01]  /*6a30*/  FMUL R10, R38, R14 ;  /* 0x0000000e260a7220 */ /* 0x000fe20000400000 */
[----:B------:R-:W-:Y:S01]  /*6a40*/  F2FP.SATFINITE.E4M3.F32.PACK_AB_MERGE_C R104, R2, R0, R99 ;  /* 0x000000000268723e */ /* 0x000fe20004807063 */
[----:B------:R-:W-:Y:S01]  /*6a50*/  FFMA R9, R41, R52, R9 ;  /* 0x0000003429097223 */ /* 0x000fe20000000009 */
[----:B------:R-:W-:Y:S01]  /*6a60*/  F2FP.SATFINITE.E4M3.F32.PACK_AB_MERGE_C R105, R11, R6, RZ ;  /* 0x000000060b69723e */ /* 0x000fe200048070ff */
[----:B------:R-:W-:Y:S01]  /*6a70*/  FFMA R10, R41, R49, R10 ;  /* 0x00000031290a7223 */ /* 0x000fe2000000000a */
[----:B------:R-:W-:Y:S01]  /*6a80*/  IADD3 R99, PT, PT, R112, R103, RZ ;  /* 0x0000006770637210 */ /* 0x000fe20007ffe0ff */
[C---:B------:R-:W-:Y:S01]  /*6a90*/  FMUL R15, R38.reuse, R15 ;  /* 0x0000000f260f7220 */ /* 0x040fe20000400000 */
[--C-:B------:R-:W-:Y:S01]  /*6aa0*/  HADD2.F32 R53, -RZ, R55.reuse.H0_H0 ;  /* 0x20000037ff357230 */ /* 0x100fe20000004100 */
[----:B------:R-:W-:Y:S01]  /*6ab0*/  F2FP.SATFINITE.E4M3.F32.PACK_AB_MERGE_C R105, R5, R4, R105 ;  /* 0x000000040569723e */ /* 0x000fe20004807069 */
[----:B------:R-:W-:Y:S02]  /*6ac0*/  HADD2.F32 R58, -RZ, R55.H1_H1 ;  /* 0x30000037ff3a7230 */ /* 0x000fe40000004100 */
[C---:B------:R-:W-:Y:S01]  /*6ad0*/  FFMA R15, R41.reuse, R54, R15 ;  /* 0x00000036290f7223 */ /* 0x040fe2000000000f */
[C---:B------:R-:W-:Y:S01]  /*6ae0*/  FFMA R12, R41.reuse, R51, R12 ;  /* 0x00000033290c7223 */ /* 0x040fe2000000000c */
[C---:B------:R-:W-:Y:S01]  /*6af0*/  FFMA R13, R41.reuse, R56, R13 ;  /* 0x00000038290d7223 */ /* 0x040fe2000000000d */
[----:B------:R-:W-:Y:S02]  /*6b00*/  HADD2.F32 R55, -RZ, R57.H0_H0 ;  /* 0x20000039ff377230 */ /* 0x000fe40000004100 */
[C---:B------:R-:W-:Y:S01]  /*6b10*/  FMUL R14, R38.reuse, R18 ;  /* 0x00000012260e7220 */ /* 0x040fe20000400000 */
[C---:B------:R-:W-:Y:S01]  /*6b20*/  FMUL R19, R38.reuse, R19 ;  /* 0x0000001326137220 */ /* 0x040fe20000400000 */
[--C-:B------:R-:W-:Y:S02]  /*6b30*/  HADD2.F32 R57, -RZ, R59.reuse.H0_H0 ;  /* 0x2000003bff397230 */ /* 0x100fe40000004100 */
[C---:B------:R-:W-:Y:S01]  /*6b40*/  FMUL R18, R38.reuse, R22 ;  /* 0x0000001626127220 */ /* 0x040fe20000400000 */
[C---:B------:R-:W-:Y:S01]  /*6b50*/  FFMA R14, R41.reuse, R53, R14 ;  /* 0x00000035290e7223 */ /* 0x040fe2000000000e */
[----:B------:R-:W-:Y:S02]  /*6b60*/  HADD2.F32 R62, -RZ, R59.H1_H1 ;  /* 0x3000003bff3e7230 */ /* 0x000fe40000004100 */
[C---:B------:R-:W-:Y:S01]  /*6b70*/  FFMA R19, R41.reuse, R58, R19 ;  /* 0x0000003a29137223 */ /* 0x040fe20000000013 */
[----:B------:R-:W-:Y:S02]  /*6b80*/  HADD2.F32 R59, -RZ, R61.H0_H0 ;  /* 0x2000003dff3b7230 */ /* 0x000fe40000004100 */
[C---:B------:R-:W-:Y:S01]  /*6b90*/  FMUL R23, R38.reuse, R23 ;  /* 0x0000001726177220 */ /* 0x040fe20000400000 */
[C---:B------:R-:W-:Y:S01]  /*6ba0*/  FFMA R16, R41.reuse, R55, R16 ;  /* 0x0000003729107223 */ /* 0x040fe20000000010 */
[C---:B------:R-:W-:Y:S01]  /*6bb0*/  FFMA R17, R41.reuse, R60, R17 ;  /* 0x0000003c29117223 */ /* 0x040fe20000000011 */
[--C-:B------:R-:W-:Y:S02]  /*6bc0*/  HADD2.F32 R61, -RZ, R63.reuse.H0_H0 ;  /* 0x2000003fff3d7230 */ /* 0x100fe40000004100 */
[C---:B------:R-:W-:Y:S01]  /*6bd0*/  FFMA R18, R41.reuse, R57, R18 ;  /* 0x0000003929127223 */ /* 0x040fe20000000012 */
[----:B------:R-:W-:Y:S02]  /*6be0*/  HADD2.F32 R66, -RZ, R63.H1_H1 ;  /* 0x3000003fff427230 */ /* 0x000fe40000004100 */
[C---:B------:R-:W-:Y:S01]  /*6bf0*/  FMUL R22, R38.reuse, R26 ;  /* 0x0000001a26167220 */ /* 0x040fe20000400000 */
[----:B------:R-:W-:Y:S02]  /*6c00*/  HADD2.F32 R63, -RZ, R65.H0_H0 ;  /* 0x20000041ff3f7230 */ /* 0x000fe40000004100 */
[C---:B------:R-:W-:Y:S01]  /*6c10*/  FFMA R23, R41.reuse, R62, R23 ;  /* 0x0000003e29177223 */ /* 0x040fe20000000017 */
[C---:B------:R-:W-:Y:S01]  /*6c20*/  FMUL R27, R38.reuse, R27 ;  /* 0x0000001b261b7220 */ /* 0x040fe20000400000 */
[C---:B------:R-:W-:Y:S01]  /*6c30*/  FFMA R20, R41.reuse, R59, R20 ;  /* 0x0000003b29147223 */ /* 0x040fe20000000014 */
[C---:B------:R-:W-:Y:S01]  /*6c40*/  FFMA R21, R41.reuse, R64, R21 ;  /* 0x0000004029157223 */ /* 0x040fe20000000015 */
[--C-:B------:R-:W-:Y:S02]  /*6c50*/  HADD2.F32 R65, -RZ, R67.reuse.H0_H0 ;  /* 0x20000043ff417230 */ /* 0x100fe40000004100 */
[C---:B------:R-:W-:Y:S01]  /*6c60*/  FFMA R22, R41.reuse, R61, R22 ;  /* 0x0000003d29167223 */ /* 0x040fe20000000016 */
[----:B------:R-:W-:Y:S02]  /*6c70*/  HADD2.F32 R70, -RZ, R67.H1_H1 ;  /* 0x30000043ff467230 */ /* 0x000fe40000004100 */
[C---:B------:R-:W-:Y:S01]  /*6c80*/  FMUL R26, R38.reuse, R30 ;  /* 0x0000001e261a7220 */ /* 0x040fe20000400000 */
[--C-:B------:R-:W-:Y:S02]  /*6c90*/  HADD2.F32 R67, -RZ, R40.reuse.H0_H0 ;  /* 0x20000028ff437230 */ /* 0x100fe40000004100 */
[C---:B------:R-:W-:Y:S01]  /*6ca0*/  FFMA R27, R41.reuse, R66, R27 ;  /* 0x00000042291b7223 */ /* 0x040fe2000000001b */
[C---:B------:R-:W-:Y:S01]  /*6cb0*/  FMUL R31, R38.reuse, R31 ;  /* 0x0000001f261f7220 */ /* 0x040fe20000400000 */
[C---:B------:R-:W-:Y:S01]  /*6cc0*/  FFMA R24, R41.reuse, R63, R24 ;  /* 0x0000003f29187223 */ /* 0x040fe20000000018 */
[----:B------:R-:W-:Y:S02]  /*6cd0*/  HADD2.F32 R40, -RZ, R40.H1_H1 ;  /* 0x30000028ff287230 */ /* 0x000fe40000004100 */
[C---:B------:R-:W-:Y:S01]  /*6ce0*/  FFMA R25, R41.reuse, R68, R25 ;  /* 0x0000004429197223 */ /* 0x040fe20000000019 */
[--C-:B------:R-:W-:Y:S02]  /*6cf0*/  HADD2.F32 R69, -RZ, R42.reuse.H0_H0 ;  /* 0x2000002aff457230 */ /* 0x100fe40000004100 */
[C---:B------:R-:W-:Y:S01]  /*6d00*/  FFMA R26, R41.reuse, R65, R26 ;  /* 0x00000041291a7223 */ /* 0x040fe2000000001a */
[----:B------:R-:W-:Y:S02]  /*6d10*/  HADD2.F32 R42, -RZ, R42.H1_H1 ;  /* 0x3000002aff2a7230 */ /* 0x000fe40000004100 */
[C---:B------:R-:W-:Y:S01]  /*6d20*/  FMUL R30, R38.reuse, R34 ;  /* 0x00000022261e7220 */ /* 0x040fe20000400000 */
[----:B------:R-:W-:Y:S01]  /*6d30*/  FFMA R31, R41, R70, R31 ;  /* 0x00000046291f7223 */ /* 0x000fe2000000001f */
[----:B------:R-:W-:Y:S01]  /*6d40*/  FMUL R35, R38, R35 ;  /* 0x0000002326237220 */ /* 0x000fe20000400000 */
[----:B------:R-:W-:Y:S01]  /*6d50*/  F2FP.SATFINITE.E4M3.F32.PACK_AB_MERGE_C R106, R15, R10, RZ ;  /* 0x0000000a0f6a723e */ /* 0x000fe200048070ff */
[----:B------:R-:W-:Y:S01]  /*6d60*/  FFMA R28, R41, R67, R28 ;  /* 0x00000043291c7223 */ /* 0x000fe2000000001c */
[----:B------:R-:W-:Y:S01]  /*6d70*/  F2FP.SATFINITE.E4M3.F32.PACK_AB_MERGE_C R107, R19, R14, RZ ;  /* 0x0000000e136b723e */ /* 0x000fe200048070ff */
[C---:B------:R-:W-:Y:S01]  /*6d80*/  FFMA R29, R41.reuse, R40, R29 ;  /* 0x00000028291d7223 */ /* 0x040fe2000000001d */
[C---:B------:R-:W-:Y:S01]  /*6d90*/  FFMA R30, R41.reuse, R69, R30 ;  /* 0x00000045291e7223 */ /* 0x040fe2000000001e */
[----:B------:R-:W-:Y:S01]  /*6da0*/  FFMA R35, R41, R42, R35 ;  /* 0x0000002a29237223 */ /* 0x000fe20000000023 */
[----:B------:R-:W-:Y:S02]  /*6db0*/  F2FP.SATFINITE.E4M3.F32.PACK_AB_MERGE_C R106, R9, R8, R106 ;  /* 0x00000008096a723e */ /* 0x000fe4000480706a */
[----:B------:R-:W-:Y:S02]  /*6dc0*/  F2FP.SATFINITE.E4M3.F32.PACK_AB_MERGE_C R107, R13, R12, R107 ;  /* 0x0000000c0d6b723e */ /* 0x000fe4000480706b */
[----:B------:R-:W-:Y:S02]  /*6dd0*/  F2FP.SATFINITE.E4M3.F32.PACK_AB_MERGE_C R108, R23, R18, RZ ;  /* 0x00000012176c723e */ /* 0x000fe400048070ff */
[----:B------:R-:W-:Y:S01]  /*6de0*/  F2FP.SATFINITE.E4M3.F32.PACK_AB_MERGE_C R109, R27, R22, RZ ;  /* 0x000000161b6d723e */ /* 0x000fe200048070ff */
[----:B------:R1:W-:Y:S01]  /*6df0*/  STS.128 [R84+UR44+0x4200], R104 ;  /* 0x0042006854007988 */ /* 0x0003e20008000c2c */
[----:B------:R-:W-:Y:S02]  /*6e00*/  F2FP.SATFINITE.E4M3.F32.PACK_AB_MERGE_C R113, R31, R26, RZ ;  /* 0x0000001a1f71723e */ /* 0x000fe400048070ff */
[----:B------:R-:W-:Y:S02]  /*6e10*/  F2FP.SATFINITE.E4M3.F32.PACK_AB_MERGE_C R114, R35, R30, RZ ;  /* 0x0000001e2372723e */ /* 0x000fe400048070ff */
[----:B------:R-:W-:Y:S02]  /*6e20*/  F2FP.SATFINITE.E4M3.F32.PACK_AB_MERGE_C R108, R17, R16, R108 ;  /* 0x00000010116c723e */ /* 0x000fe4000480706c */
[----:B------:R-:W-:Y:S02]  /*6e30*/  F2FP.SATFINITE.E4M3.F32.PACK_AB_MERGE_C R109, R21, R20, R109 ;  /* 0x00000014156d723e */ /* 0x000fe4000480706d */
[----:B------:R-:W-:Y:S02]  /*6e40*/  F2FP.SATFINITE.E4M3.F32.PACK_AB_MERGE_C R110, R25, R24, R113 ;  /* 0x00000018196e723e */ /* 0x000fe40004807071 */
[----:B------:R-:W-:Y:S02]  /*6e50*/  F2FP.SATFINITE.E4M3.F32.PACK_AB_MERGE_C R111, R29, R28, R114 ;  /* 0x0000001c1d6f723e */ /* 0x000fe40004807072 */
[----:B------:R-:W-:Y:S02]  /*6e60*/  LEA R112, R93, UR44, 0x3 ;  /* 0x0000002c5d707c11 */ /* 0x000fe4000f8e18ff */
[----:B------:R-:W-:Y:S01]  /*6e70*/  @P6 SHF.L.U32 R113, R91, 0x1f, RZ ;  /* 0x0000001f5b716819 */ /* 0x000fe200000006ff */
[----:B------:R1:W-:Y:S01]  /*6e80*/  STS.128 [R99+0x4210], R108 ;  /* 0x0042106c63007388 */ /* 0x0003e20000000c00 */
[----:B------:R-:W-:Y:S01]  /*6e90*/  @!PT LDS RZ, [RZ] ;  /* 0x00000000fffff984 */ /* 0x000fe20000000800 */
[----:B------:R-:W-:Y:S01]  /*6ea0*/  @!PT LDS RZ, [RZ] ;  /* 0x00000000fffff984 */ /* 0x000fe20000000800 */
[----:B------:R-:W-:Y:S01]  /*6eb0*/  @!PT LDS RZ, [RZ] ;  /* 0x00000000fffff984 */ /* 0x000fe20000000800 */
[----:B------:R-:W-:Y:S01]  /*6ec0*/  @!PT LDS RZ, [RZ] ;  /* 0x00000000fffff984 */ /* 0x000fe20000000800 */
[----:B------:R2:W-:Y:S07]  /*6ed0*/  MEMBAR.ALL.CTA ;  /* 0x0000000000007992 */ /* 0x0005ee0000008000 */
[----:B--2---:R-:W2:Y:S02]  /*6ee0*/  FENCE.VIEW.ASYNC.S ;  /* 0x00000000000073c6 */ /* 0x004ea40000000000 */
[----:B--2---:R-:W-:Y:S06]  /*6ef0*/  BAR.SYNC.DEFER_BLOCKING 0x1, 0x80 ;  /* 0x0042000000007b1d */ /* 0x004fec0000010000 */
[----:B------:R-:W-:Y:S05]  /*6f00*/  @P0 BRA `(.L_x_107) ;  /* 0x0000000000280947 */ /* 0x000fea0003800000 */
[----:B------:R-:W-:Y:S01]  /*6f10*/  UIADD3 UR4, UPT, UPT, UR44, 0x4200, URZ ;  /* 0x000042002c047890 */ /* 0x000fe2000fffe0ff */
[----:B------:R-:W-:Y:S05]  /*6f20*/  UMOV UR51, UR36 ;  /* 0x0000002400337c82 */ /* 0x000fea0008000000 */
[----:B------:R-:W-:Y:S01]  /*6f30*/  MOV R96, UR4 ;  /* 0x0000000400607c02 */ /* 0x000fe20008000f00 */
[----:B------:R-:W-:Y:S03]  /*6f40*/  UIADD3 UR4, UP0, UPT, UR62, 0x680, URZ ;  /* 0x000006803e047890 */ /* 0x000fe6000ff1e0ff */
[----:B------:R-:W-:Y:S01]  /*6f50*/  R2UR UR48, R96 ;  /* 0x00000000603072ca */ /* 0x000fe200000e0000 */
[----:B------:R-:W-:Y:S11]  /*6f60*/  UIADD3.X UR5, UPT, UPT, URZ, UR63, URZ, UP0, !UPT ;  /* 0x0000003fff057290 */ /* 0x000ff600087fe4ff */
[----:B------:R-:W-:Y:S01]  /*6f70*/  @!UPT UIADD3 URZ, UPT, UPT, URZ, URZ, URZ ;  /* 0x000000fffffff290 */ /* 0x000fe2000fffe0ff */
[----:B------:R2:W-:Y:S01]  /*6f80*/  UTMASTG.3D [UR48], [UR4] ;  /* 0x00000030040073b5 */ /* 0x0005e20008010000 */
[----:B------:R0:W-:Y:S01]  /*6f90*/  UTMACMDFLUSH ;  /* 0x00000000000079b7 */ /* 0x0001e20000000000 */
[----:B--2---:R-:W-:Y:S04]  /*6fa0*/  DEPBAR.LE SB0, 0x1 ;  /* 0x000080400000791a */ /* 0x004fe80000000000 */
.L_x_107:
[----:B------:R-:W-:Y:S05]  /*6fb0*/  BSYNC.RECONVERGENT B0 ;  /* 0x0000000000007941 */ /* 0x000fea0003800200 */
.L_x_106:
[----:B------:R-:W-:Y:S06]  /*6fc0*/  BAR.SYNC.DEFER_BLOCKING 0x1, 0x80 ;  /* 0x0042000000007b1d */ /* 0x000fec0000010000 */
[----:B------:R-:W2:Y:S01]  /*6fd0*/  @P6 SYNCS.PHASECHK.TRANS64.TRYWAIT P0, [R112+URZ+0x50], R113 ;  /* 0x00005071700065a7 */ /* 0x000ea200080011ff */
[----:B------:R-:W-:Y:S01]  /*6fe0*/  BSSY B1, `(.L_x_108) ;  /* 0x0000020000017945 */ /* 0x000fe20003800000 */
[----:B--2---:R-:W-:Y:S03]  /*6ff0*/  @P6 SEL R100, RZ, 0x1, !P0 ;  /* 0x00000001ff646807 */ /* 0x004fe60004000000 */
[----:B------:R-:W-:Y:S05]  /*7000*/  @!P6 BRA `(.L_x_109) ;  /* 0x000000000074e947 */ /* 0x000fea0003800000 */
[----:B------:R-:W-:Y:S01]  /*7010*/  ISETP.NE.AND P1, PT, R101, RZ, PT ;  /* 0x000000ff6500720c */ /* 0x000fe20003f25270 */
[----:B------:R-:W2:Y:S01]  /*7020*/  S2R R0, SR_CgaCtaId ;  /* 0x0000000000007919 */ /* 0x000ea20000008800 */
[----:B------:R-:W-:Y:S01]  /*7030*/  ISETP.NE.AND P0, PT, R100, RZ, PT ;  /* 0x000000ff6400720c */ /* 0x000fe20003f05270 */
[----:B------:R-:W-:Y:S10]  /*7040*/  BSSY B0, `(.L_x_110) ;  /* 0x0000008000007945 */ /* 0x000ff40003800000 */
[----:B------:R-:W-:Y:S05]  /*7050*/  @P1 IMAD R2, R93, 0x1000, R84 ;  /* 0x000010005d021824 */ /* 0x000fea00078e0254 */
[----:B------:R-:W-:Y:S05]  /*7060*/  @P1 IADD3 R4, PT, PT, R2, UR44, RZ ;  /* 0x0000002c02041c10 */ /* 0x000fea000fffe0ff */
[----:B------:R-:W-:Y:S01]  /*7070*/  @P1 IMAD.IADD R4, R4, 0x1, R103 ;  /* 0x0000000104041824 */ /* 0x000fe200078e0267 */
[----:B------:R-:W-:Y:S06]  /*7080*/  @P0 BRA `(.L_x_111) ;  /* 0x00000000000c0947 */ /* 0x000fec0003800000 */
[----:B------:R-:W-:Y:S04]  /*7090*/  SHF.L.U32 R3, R91, 0x1f, RZ ;  /* 0x0000001f5b037819 */ /* 0x000fe800000006ff */
[----:B------:R-:W3:Y:S02]  /*70a0*/  SYNCS.PHASECHK.TRANS64.TRYWAIT P0, [R112+URZ+0x50], R3 ;  /* 0x00005003700075a7 */ /* 0x000ee400080011ff */
[----:B---3--:R-:W-:Y:S05]  /*70b0*/  @!P0 BRA `(.L_x_112) ;  /* 0x0000003000dc8947 */ /* 0x008fea0003800000 */
.L_x_111:
[----:B------:R-:W-:Y:S05]  /*70c0*/  BSYNC B0 ;  /* 0x0000000000007941 */ /* 0x000fea0003800000 */
.L_x_110:
[----:B------:R-:W-:Y:S01]  /*70d0*/  ISETP.NE.AND P0, PT, R101, RZ, PT ;  /* 0x000000ff6500720c */ /* 0x000fe20003f05270 */
[----:B---3--:R-:W-:Y:S02]  /*70e0*/  VIADD R3, R112, 0x70 ;  /* 0x0000007070037836 */ /* 0x008fe40000000000 */
[----:B------:R-:W-:Y:S03]  /*70f0*/  VIADD R93, R93, 0x1 ;  /* 0x000000015d5d7836 */ /* 0x000fe60000000000 */
[----:B--2---:R-:W-:Y:S07]  /*7100*/  PRMT R0, R0, 0x654, R3 ;  /* 0x0000065400007816 */ /* 0x004fee0000000003 */
[----:B------:R2:W3:Y:S04]  /*7110*/  @P0 LDS.128 R72, [R2+UR44+0x200] ;  /* 0x0002002c02480984 */ /* 0x0004e80008000c00 */
[----:B------:R2:W4:Y:S01]  /*7120*/  @P0 LDS.128 R76, [R4+0x210] ;  /* 0x00021000044c0984 */ /* 0x0005220000000c00 */
        /* <DEDUP_REMOVED lines=10> */
[----:B--23--:R-:W-:Y:S02]  /*71d0*/  LOP3.LUT R91, R91, R0, RZ, 0x3c, !PT ;  /* 0x000000005b5b7212 */ /* 0x00cfe400078e3cff */
.L_x_109:
[----:B------:R-:W-:Y:S05]  /*71e0*/  BSYNC B1 ;  /* 0x0000000000017941 */ /* 0x000fea0003800000 */
.L_x_108:
[----:B------:R-:W-:Y:S05]  /*71f0*/  VIADD R3, R39, 0x40 ;  /* 0x0000004027037836 */ /* 0x000fea0000000000 */
[----:B------:R-:W-:Y:S04]  /*7200*/  SHF.R.U32.HI R3, RZ, 0x15, R3 ;  /* 0x00000015ff037819 */ /* 0x000fe80000011603 */
[----:B------:R-:W-:Y:S11]  /*7210*/  LOP3.LUT P0, RZ, R3, 0x3, R86, 0x48, !PT ;  /* 0x0000000303ff7812 */ /* 0x000ff60007804856 */
[----:B------:R-:W-:Y:S02]  /*7220*/  @!UPT UIADD3 URZ, UPT, UPT, URZ, URZ, URZ ;  /* 0x000000fffffff290 */ /* 0x000fe4000fffe0ff */
[----:B------:R-:W-:Y:S05]  /*7230*/  @!P0 BRA `(.L_x_113) ;  /* 0x0000000000408947 */ /* 0x000fea0003800000 */
[----:B------:R-:W2:Y:S01]  /*7240*/  LDCU.64 UR8, c[0x4][0x78] ;  /* 0x01000f00ff0877ac */ /* 0x000ea20008000a00 */
[----:B------:R-:W-:Y:S01]  /*7250*/  MOV R3, 0x0 ;  /* 0x0000000000037802 */ /* 0x000fe20000000f00 */
[----:B------:R-:W-:Y:S02]  /*7260*/  HFMA2 R12, -RZ, RZ, 0, 5.9604644775390625e-08 ;  /* 0x00000001ff0c7431 */ /* 0x000fe400000001ff */
[----:B------:R-:W-:Y:S02]  /*7270*/  IMAD.MOV.U32 R8, RZ, RZ, 0x192 ;  /* 0x00000192ff087424 */ /* 0x000fe400078e00ff */
[----:B------:R-:W-:Y:S01]  /*7280*/  IMAD.MOV.U32 R13, RZ, RZ, RZ ;  /* 0x000000ffff0d7224 */ /* 0x000fe200078e00ff */
[----:B------:R-:W3:Y:S01]  /*7290*/  LDCU.64 UR6, c[0x4][0x80] ;  /* 0x01001000ff0677ac */ /* 0x000ee20008000a00 */
[----:B------:R-:W1:Y:S01]  /*72a0*/  LDC.64 R2, c[0x4][R3] ;  /* 0x0100000003027b82 */ /* 0x000e620000000a00 */
[----:B------:R-:W5:Y:S01]  /*72b0*/  LDCU.64 UR4, c[0x4][0x18] ;  /* 0x01000300ff0477ac */ /* 0x000f620008000a00 */
[----:B--2---:R-:W-:Y:S01]  /*72c0*/  MOV R5, UR9 ;  /* 0x0000000900057c02 */ /* 0x004fe20008000f00 */
[----:B------:R-:W-:Y:S01]  /*72d0*/  IMAD.U32 R4, RZ, RZ, UR8 ;  /* 0x00000008ff047e24 */ /* 0x000fe2000f8e00ff */
[----:B---3--:R-:W-:Y:S01]  /*72e0*/  MOV R7, UR7 ;  /* 0x0000000700077c02 */ /* 0x008fe20008000f00 */
[----:B------:R-:W-:Y:S01]  /*72f0*/  IMAD.U32 R6, RZ, RZ, UR6 ;  /* 0x00000006ff067e24 */ /* 0x000fe2000f8e00ff */
[----:B-----5:R-:W-:Y:S01]  /*7300*/  MOV R11, UR5 ;  /* 0x00000005000b7c02 */ /* 0x020fe20008000f00 */
[----:B------:R-:W-:Y:S02]  /*7310*/  IMAD.U32 R10, RZ, RZ, UR4 ;  /* 0x00000004ff0a7e24 */ /* 0x000fe4000f8e00ff */
[----:B------:R-:W-:Y:S07]  /*7320*/  LEPC R20, `(.L_x_113) ;  /* 0x000000001014794e */ /* 0x000fee0000000000 */
[----:B-1--4-:R-:W-:Y:S05]  /*7330*/  CALL.ABS.NOINC R2 ;  /* 0x0000000002007343 */ /* 0x012fea0003c00000 */
.L_x_113:
        /* <DEDUP_REMOVED lines=14> */
[----:B------:R-:W-:Y:S01]  /*7420*/  F2FP.F16.E4M3.UNPACK_B R54, R75 ;  /* 0x0000004bff36723e */ /* 0x000fe200020006ff */
[----:B------:R-:W-:Y:S01]  /*7430*/  LDTM.16dp32bit_t0_t15.x32 R4, tmem[UR4+0x40] ;  /* 0x00004004000479ee */ /* 0x000fe20008a80000 */
[----:B------:R-:W2:Y:S01]  /*7440*/  LDTM.16dp32bit_t16_t31.x32 R4, tmem[UR4+0x60] ;  /* 0x00006004000479ee */ /* 0x000ea20008aa0000 */
[----:B------:R-:W-:Y:S01]  /*7450*/  HADD2.F32 R46, -RZ, R46.H1_H1 ;  /* 0x3000002eff2e7230 */ /* 0x000fe20000004100 */
[----:B----4-:R-:W-:Y:S01]  /*7460*/  F2FP.F16.E4M3.UNPACK_B R58, R76 ;  /* 0x0000004cff3a723e */ /* 0x010fe200020006ff */
[--C-:B------:R-:W-:Y:S01]  /*7470*/  HADD2.F32 R49, -RZ, R50.reuse.H0_H0 ;  /* 0x20000032ff317230 */ /* 0x100fe20000004100 */
[----:B------:R-:W-:Y:S01]  /*7480*/  F2FP.F16.E4M3.UNPACK_B R62, R77 ;  /* 0x0000004dff3e723e */ /* 0x000fe200020006ff */
[----:B------:R-:W-:Y:S01]  /*7490*/  HADD2.F32 R50, -RZ, R50.H1_H1 ;  /* 0x30000032ff327230 */ /* 0x000fe20000004100 */
[----:B------:R-:W-:Y:S01]  /*74a0*/  F2FP.F16.E4M3.UNPACK_B R66, R78 ;  /* 0x0000004eff42723e */ /* 0x000fe200020006ff */
[--C-:B------:R-:W-:Y:S01]  /*74b0*/  HADD2.F32 R53, -RZ, R54.reuse.H0_H0 ;  /* 0x20000036ff357230 */ /* 0x100fe20000004100 */
[----:B------:R-:W-:Y:S01]  /*74c0*/  F2FP.F16.E4M3.UNPACK_B R70, R79 ;  /* 0x0000004fff46723e */ /* 0x000fe200020006ff */
[----:B------:R-:W-:Y:S01]  /*74d0*/  HADD2.F32 R54, -RZ, R54.H1_H1 ;  /* 0x30000036ff367230 */ /* 0x000fe20000004100 */
[----:B------:R-:W-:Y:S01]  /*74e0*/  F2FP.F16.E4M3.UNPACK_B R56, R75.H1 ;  /* 0x0000004bff38723e */ /* 0x000fe200030006ff */
[--C-:B------:R-:W-:Y:S01]  /*74f0*/  HADD2.F32 R57, -RZ, R58.reuse.H0_H0 ;  /* 0x2000003aff397230 */ /* 0x100fe20000004100 */
[----:B------:R-:W-:Y:S01]  /*7500*/  F2FP.F16.E4M3.UNPACK_B R60, R76.H1 ;  /* 0x0000004cff3c723e */ /* 0x000fe200030006ff */
[----:B------:R-:W-:Y:S01]  /*7510*/  HADD2.F32 R58, -RZ, R58.H1_H1 ;  /* 0x3000003aff3a7230 */ /* 0x000fe20000004100 */
[----:B------:R-:W-:Y:S01]  /*7520*/  F2FP.F16.E4M3.UNPACK_B R64, R77.H1 ;  /* 0x0000004dff40723e */ /* 0x000fe200030006ff */
[--C-:B------:R-:W-:Y:S01]  /*7530*/  HADD2.F32 R61, -RZ, R62.reuse.H0_H0 ;  /* 0x2000003eff3d7230 */ /* 0x100fe20000004100 */
[----:B------:R-:W-:Y:S01]  /*7540*/  F2FP.F16.E4M3.UNPACK_B R68, R78.H1 ;  /* 0x0000004eff44723e */ /* 0x000fe200030006ff */
[----:B------:R-:W-:Y:S01]  /*7550*/  HADD2.F32 R62, -RZ, R62.H1_H1 ;  /* 0x3000003eff3e7230 */ /* 0x000fe20000004100 */
[----:B------:R-:W-:Y:S01]  /*7560*/  ISETP.NE.AND P0, PT, R97, RZ, PT ;  /* 0x000000ff6100720c */ /* 0x000fe20003f05270 */
[--C-:B------:R-:W-:Y:S01]  /*7570*/  HADD2.F32 R65, -RZ, R66.reuse.H0_H0 ;  /* 0x20000042ff417230 */ /* 0x100fe20000004100 */
[----:B------:R-:W-:Y:S01]  /*7580*/  ISETP.NE.AND P6, PT, R102, RZ, PT ;  /* 0x000000ff6600720c */ /* 0x000fe20003fc5270 */
[----:B------:R-:W-:Y:S02]  /*7590*/  HADD2.F32 R66, -RZ, R66.H1_H1 ;  /* 0x30000042ff427230 */ /* 0x000fe40000004100 */
[--C-:B------:R-:W-:Y:S02]  /*75a0*/  HADD2.F32 R69, -RZ, R70.reuse.H0_H0 ;  /* 0x20000046ff457230 */ /* 0x100fe40000004100 */
[C---:B--2---:R-:W-:Y:S01]  /*75b0*/  FMUL R0, R38.reuse, R4 ;  /* 0x0000000426007220 */ /* 0x044fe20000400000 */
[C---:B------:R-:W-:Y:S01]  /*75c0*/  FMUL R2, R38.reuse, R5 ;  /* 0x0000000526027220 */ /* 0x040fe20000400000 */
[C---:B------:R-:W-:Y:S01]  /*75d0*/  FMUL R4, R38.reuse, R8 ;  /* 0x0000000826047220 */ /* 0x040fe20000400000 */
[C---:B------:R-:W-:Y:S01]  /*75e0*/  FMUL R5, R38.reuse, R9 ;  /* 0x0000000926057220 */ /* 0x040fe20000400000 */
[C---:B------:R-:W-:Y:S01]  /*75f0*/  FFMA R0, R41.reuse, R40, R0 ;  /* 0x0000002829007223 */ /* 0x040fe20000000000 */
[C---:B------:R-:W-:Y:S01]  /*7600*/  FFMA R2, R41.reuse, R43, R2 ;  /* 0x0000002b29027223 */ /* 0x040fe20000000002 */
        /* <DEDUP_REMOVED lines=10> */
[----:B------:R-:W-:Y:S02]  /*76b0*/  HADD2.F32 R70, -RZ, R70.H1_H1 ;  /* 0x30000046ff467230 */ /* 0x000fe40000004100 */
[C---:B------:R-:W-:Y:S01]  /*76c0*/  FMUL R28, R38.reuse, R32 ;  /* 0x00000020261c7220 */ /* 0x040fe20000400000 */
[C---:B------:R-:W-:Y:S01]  /*76d0*/  FMUL R29, R38.reuse, R33 ;  /* 0x00000021261d7220 */ /* 0x040fe20000400000 */
[C---:B------:R-:W-:Y:S01]  /*76e0*/  FMUL R3, R38.reuse, R6 ;  /* 0x0000000626037220 */ /* 0x040fe20000400000 */
[C---:B------:R-:W-:Y:S01]  /*76f0*/  FMUL R7, R38.reuse, R7 ;  /* 0x0000000726077220 */ /* 0x040fe20000400000 */
[--C-:B------:R-:W-:Y:S02]  /*7700*/  HADD2.F32 R47, -RZ, R48.reuse.H0_H0 ;  /* 0x20000030ff2f7230 */ /* 0x100fe40000004100 */
[C---:B------:R-:W-:Y:S01]  /*7710*/  FMUL R6, R38.reuse, R10 ;  /* 0x0000000a26067220 */ /* 0x040fe20000400000 */
[C---:B------:R-:W-:Y:S01]  /*7720*/  FFMA R3, R41.reuse, R42, R3 ;  /* 0x0000002a29037223 */ /* 0x040fe20000000003 */
[----:B------:R-:W-:Y:S02]  /*7730*/  HADD2.F32 R48, -RZ, R48.H1_H1 ;  /* 0x30000030ff307230 */ /* 0x000fe40000004100 */
[C---:B------:R-:W-:Y:S01]  /*7740*/  FFMA R7, R41.reuse, R44, R7 ;  /* 0x0000002c29077223 */ /* 0x040fe20000000007 */
[C---:B------:R-:W-:Y:S01]  /*7750*/  FFMA R4, R41.reuse, R45, R4 ;  /* 0x0000002d29047223 */ /* 0x040fe20000000004 */
[C---:B------:R-:W-:Y:S01]  /*7760*/  FFMA R5, R41.reuse, R46, R5 ;  /* 0x0000002e29057223 */ /* 0x040fe20000000005 */
[----:B------:R-:W-:Y:S01]  /*7770*/  FFMA R6, R41, R47, R6 ;  /* 0x0000002f29067223 */ /* 0x000fe20000000006 */
[----:B------:R-:W-:Y:S01]  /*7780*/  FMUL R11, R38, R11 ;  /* 0x0000000b260b7220 */ /* 0x000fe20000400000 */
[----:B------:R-:W-:Y:S01]  /*7790*/  F2FP.F16.E4M3.UNPACK_B R40, R79.H1 ;  /* 0x0000004fff28723e */ /* 0x000fe200030006ff */
[--C-:B------:R-:W-:Y:S01]  /*77a0*/  HADD2.F32 R51, -RZ, R52.reuse.H0_H0 ;  /* 0x20000034ff337230 */ /* 0x100fe20000004100 */
[----:B-1----:R-:W-:Y:S01]  /*77b0*/  F2FP.SATFINITE.E4M3.F32.PACK_AB_MERGE_C R105, R7, R3, RZ ;  /* 0x000000030769723e */ /* 0x002fe200048070ff */
[C---:B------:R-:W-:Y:S01]  /*77c0*/  FFMA R11, R41.reuse, R48, R11 ;  /* 0x00000030290b7223 */ /* 0x040fe2000000000b */
[C---:B------:R-:W-:Y:S01]  /*77d0*/  FFMA R8, R41.reuse, R49, R8 ;  /* 0x0000003129087223 */ /* 0x040fe20000000008 */
[----:B------:R-:W-:Y:S01]  /*77e0*/  FFMA R9, R41, R50, R9 ;  /* 0x0000003229097223 */ /* 0x000fe20000000009 */
[----:B------:R-:W-:Y:S01]  /*77f0*/  F2FP.SATFINITE.E4M3.F32.PACK_AB_MERGE_C R104, R2, R0, R105 ;  /* 0x000000000268723e */ /* 0x000fe20004807069 */
[----:B------:R-:W-:Y:S01]  /*7800*/  HADD2.F32 R52, -RZ, R52.H1_H1 ;  /* 0x30000034ff347230 */ /* 0x000fe20000004100 */
[----:B------:R-:W-:Y:S01]  /*7810*/  F2FP.SATFINITE.E4M3.F32.PACK_AB_MERGE_C R106, R11, R6, RZ ;  /* 0x000000060b6a723e */ /* 0x000fe200048070ff */
[C---:B------:R-:W-:Y:S01]  /*7820*/  FMUL R10, R38.reuse, R14 ;  /* 0x0000000e260a7220 */ /* 0x040fe20000400000 */
[C---:B------:R-:W-:Y:S01]  /*7830*/  FMUL R15, R38.reuse, R15 ;  /* 0x0000000f260f7220 */ /* 0x040fe20000400000 */
[--C-:B------:R-:W-:Y:S01]  /*7840*/  HADD2.F32 R55, -RZ, R56.reuse.H0_H0 ;  /* 0x20000038ff377230 */ /* 0x100fe20000004100 */
[----:B------:R-:W-:Y:S01]  /*7850*/  F2FP.SATFINITE.E4M3.F32.PACK_AB_MERGE_C R105, R5, R4, R106 ;  /* 0x000000040569723e */ /* 0x000fe2000480706a */
[C---:B------:R-:W-:Y:S01]  /*7860*/  FFMA R10, R41.reuse, R51, R10 ;  /* 0x00000033290a7223 */ /* 0x040fe2000000000a */
[C---:B------:R-:W-:Y:S01]  /*7870*/  FFMA R15, R41.reuse, R52, R15 ;  /* 0x00000034290f7223 */ /* 0x040fe2000000000f */
[C---:B------:R-:W-:Y:S01]  /*7880*/  FFMA R12, R41.reuse, R53, R12 ;  /* 0x00000035290c7223 */ /* 0x040fe2000000000c */
[C---:B------:R-:W-:Y:S01]  /*7890*/  FFMA R13, R41.reuse, R54, R13 ;  /* 0x00000036290d7223 */ /* 0x040fe2000000000d */
[----:B------:R-:W-:Y:S02]  /*78a0*/  HADD2.F32 R56, -RZ, R56.H1_H1 ;  /* 0x30000038ff387230 */ /* 0x000fe40000004100 */
[C---:B------:R-:W-:Y:S01]  /*78b0*/  FMUL R14, R38.reuse, R18 ;  /* 0x00000012260e7220 */ /* 0x040fe20000400000 */
[C---:B------:R-:W-:Y:S01]  /*78c0*/  FMUL R19, R38.reuse, R19 ;  /* 0x0000001326137220 */ /* 0x040fe20000400000 */
[--C-:B------:R-:W-:Y:S02]  /*78d0*/  HADD2.F32 R59, -RZ, R60.reuse.H0_H0 ;  /* 0x2000003cff3b7230 */ /* 0x100fe40000004100 */
[C---:B------:R-:W-:Y:S01]  /*78e0*/  FMUL R18, R38.reuse, R22 ;  /* 0x0000001626127220 */ /* 0x040fe20000400000 */
[C---:B------:R-:W-:Y:S01]  /*78f0*/  FFMA R14, R41.reuse, R55, R14 ;  /* 0x00000037290e7223 */ /* 0x040fe2000000000e */
[----:B------:R-:W-:Y:S02]  /*7900*/  HADD2.F32 R60, -RZ, R60.H1_H1 ;  /* 0x3000003cff3c7230 */ /* 0x000fe40000004100 */
        /* <DEDUP_REMOVED lines=8> */
[C---:B------:R-:W-:Y:S01]  /*7990*/  FFMA R23, R41.reuse, R60, R23 ;  /* 0x0000003c29177223 */ /* 0x040fe20000000017 */
[C---:B------:R-:W-:Y:S01]  /*79a0*/  FMUL R27, R38.reuse, R27 ;  /* 0x0000001b261b7220 */ /* 0x040fe20000400000 */
[C---:B------:R-:W-:Y:S01]  /*79b0*/  FFMA R20, R41.reuse, R61, R20 ;  /* 0x0000003d29147223 */ /* 0x040fe20000000014 */
[C---:B------:R-:W-:Y:S01]  /*79c0*/  FFMA R21, R41.reuse, R62, R21 ;  /* 0x0000003e29157223 */ /* 0x040fe20000000015 */
[--C-:B------:R-:W-:Y:S02]  /*79d0*/  HADD2.F32 R67, -RZ, R68.reuse.H0_H0 ;  /* 0x20000044ff437230 */ /* 0x100fe40000004100 */
[----:B------:R-:W-:Y:S01]  /*79e0*/  FFMA R22, R41, R63, R22 ;  /* 0x0000003f29167223 */ /* 0x000fe20000000016 */
[----:B------:R-:W-:Y:S02]  /*79f0*/  HADD2.F32 R68, -RZ, R68.H1_H1 ;  /* 0x30000044ff447230 */ /* 0x000fe40000004100 */
[C---:B------:R-:W-:Y:S01]  /*7a00*/  FMUL R26, R38.reuse, R30 ;  /* 0x0000001e261a7220 */ /* 0x040fe20000400000 */
[----:B------:R-:W-:Y:S01]  /*7a10*/  F2FP.SATFINITE.E4M3.F32.PACK_AB_MERGE_C R107, R15, R10, RZ ;  /* 0x0000000a0f6b723e */ /* 0x000fe200048070ff */
        /* <DEDUP_REMOVED lines=8> */
[----:B------:R-:W-:Y:S01]  /*7aa0*/  F2FP.SATFINITE.E4M3.F32.PACK_AB_MERGE_C R106, R9, R8, R107 ;  /* 0x00000008096a723e */ /* 0x000fe2000480706b */
[----:B------:R-:W-:Y:S01]  /*7ab0*/  FFMA R31, R41, R68, R31 ;  /* 0x00000044291f7223 */ /* 0x000fe2000000001f */
[----:B------:R-:W-:Y:S01]  /*7ac0*/  FMUL R35, R38, R35 ;  /* 0x0000002326237220 */ /* 0x000fe20000400000 */
[----:B------:R-:W-:Y:S01]  /*7ad0*/  F2FP.SATFINITE.E4M3.F32.PACK_AB_MERGE_C R107, R19, R14, RZ ;  /* 0x0000000e136b723e */ /* 0x000fe200048070ff */
[C---:B------:R-:W-:Y:S01]  /*7ae0*/  FFMA R28, R41.reuse, R69, R28 ;  /* 0x00000045291c7223 */ /* 0x040fe2000000001c */
[C---:B------:R-:W-:Y:S01]  /*7af0*/  FFMA R29, R41.reuse, R70, R29 ;  /* 0x00000046291d7223 */ /* 0x040fe2000000001d */
[C---:B------:R-:W-:Y:S01]  /*7b00*/  FFMA R30, R41.reuse, R43, R30 ;  /* 0x0000002b291e7223 */ /* 0x040fe2000000001e */
[----:B------:R-:W-:Y:S01]  /*7b10*/  FFMA R35, R41, R40, R35 ;  /* 0x0000002829237223 */ /* 0x000fe20000000023 */
        /* <DEDUP_REMOVED lines=21> */
[----:B------:R-:W-:Y:S02]  /*7c70*/  UIADD3 UR4, UP0, UPT, UR62, 0x680, URZ ;  /* 0x000006803e047890 */ /* 0x000fe4000ff1e0ff */
[----:B------:R-:W-:Y:S02]  /*7c80*/  UIADD3 UR9, UPT, UPT, UR49, 0x40, URZ ;  /* 0x0000004031097890 */ /* 0x000fe4000fffe0ff */
[----:B------:R-:W-:Y:S02]  /*7c90*/  UIADD3 UR8, UPT, UPT, UR44, 0x5200, URZ ;  /* 0x000052002c087890 */ /* 0x000fe4000fffe0ff */
[----:B------:R-:W-:Y:S01]  /*7ca0*/  UIADD3.X UR5, UPT, UPT, URZ, UR63, URZ, UP0, !UPT ;  /* 0x0000003fff057290 */ /* 0x000fe200087fe4ff */
[----:B------:R-:W-:Y:S01]  /*7cb0*/  UMOV UR10, UR50 ;  /* 0x00000032000a7c82 */ /* 0x000fe20008000000 */
[----:B------:R-:W-:Y:S07]  /*7cc0*/  UMOV UR11, UR36 ;  /* 0x00000024000b7c82 */ /* 0x000fee0008000000 */
[----:B------:R2:W-:Y:S01]  /*7cd0*/  UTMASTG.3D [UR8], [UR4] ;  /* 0x00000008040073b5 */ /* 0x0005e20008010000 */
[----:B------:R0:W-:Y:S01]  /*7ce0*/  UTMACMDFLUSH ;  /* 0x00000000000079b7 */ /* 0x0001e20000000000 */
[----:B--2---:R-:W-:Y:S04]  /*7cf0*/  DEPBAR.LE SB0, 0x1 ;  /* 0x000080400000791a */ /* 0x004fe80000000000 */
.L_x_115:
[----:B------:R-:W-:Y:S05]  /*7d00*/  BSYNC.RECONVERGENT B0 ;  /* 0x0000000000007941 */ /* 0x000fea0003800200 */
.L_x_114:
        /* <DEDUP_REMOVED lines=16> */
.L_x_119:
[----:B------:R-:W-:Y:S05]  /*7e10*/  BSYNC B0 ;  /* 0x0000000000007941 */ /* 0x000fea0003800000 */
.L_x_118:
        /* <DEDUP_REMOVED lines=17> */
.L_x_117:
[----:B------:R-:W-:Y:S05]  /*7f30*/  BSYNC B1 ;  /* 0x0000000000017941 */ /* 0x000fea0003800000 */
.L_x_116:
        /* <DEDUP_REMOVED lines=21> */
.L_x_121:
        /* <DEDUP_REMOVED lines=18> */
[----:B------:R-:W-:Y:S01]  /*81b0*/  ISETP.NE.AND P6, PT, R102, RZ, PT ;  /* 0x000000ff6600720c */ /* 0x000fe20003fc5270 */
[--C-:B------:R-:W-:Y:S01]  /*81c0*/  HADD2.F32 R49, -RZ, R50.reuse.H0_H0 ;  /* 0x20000032ff317230 */ /* 0x100fe20000004100 */
[----:B----4-:R-:W-:Y:S01]  /*81d0*/  F2FP.F16.E4M3.UNPACK_B R58, R76 ;  /* 0x0000004cff3a723e */ /* 0x010fe200020006ff */
[----:B------:R-:W-:Y:S01]  /*81e0*/  HADD2.F32 R50, -RZ, R50.H1_H1 ;  /* 0x30000032ff327230 */ /* 0x000fe20000004100 */
[----:B------:R-:W-:Y:S01]  /*81f0*/  F2FP.F16.E4M3.UNPACK_B R62, R77 ;  /* 0x0000004dff3e723e */ /* 0x000fe200020006ff */
[--C-:B------:R-:W-:Y:S01]  /*8200*/  HADD2.F32 R53, -RZ, R54.reuse.H0_H0 ;  /* 0x20000036ff357230 */ /* 0x100fe20000004100 */
[----:B------:R-:W-:Y:S01]  /*8210*/  F2FP.F16.E4M3.UNPACK_B R66, R78 ;  /* 0x0000004eff42723e */ /* 0x000fe200020006ff */
[----:B------:R-:W-:Y:S01]  /*8220*/  HADD2.F32 R54, -RZ, R54.H1_H1 ;  /* 0x30000036ff367230 */ /* 0x000fe20000004100 */
[----:B------:R-:W-:Y:S01]  /*8230*/  F2FP.F16.E4M3.UNPACK_B R70, R79 ;  /* 0x0000004fff46723e */ /* 0x000fe200020006ff */
[--C-:B------:R-:W-:Y:S01]  /*8240*/  HADD2.F32 R57, -RZ, R58.reuse.H0_H0 ;  /* 0x2000003aff397230 */ /* 0x100fe20000004100 */
[----:B------:R-:W-:Y:S01]  /*8250*/  F2FP.F16.E4M3.UNPACK_B R56, R75.H1 ;  /* 0x0000004bff38723e */ /* 0x000fe200030006ff */
[----:B------:R-:W-:Y:S01]  /*8260*/  HADD2.F32 R58, -RZ, R58.H1_H1 ;  /* 0x3000003aff3a7230 */ /* 0x000fe20000004100 */
[----:B------:R-:W-:Y:S01]  /*8270*/  F2FP.F16.E4M3.UNPACK_B R60, R76.H1 ;  /* 0x0000004cff3c723e */ /* 0x000fe200030006ff */
[--C-:B------:R-:W-:Y:S01]  /*8280*/  HADD2.F32 R61, -RZ, R62.reuse.H0_H0 ;  /* 0x2000003eff3d7230 */ /* 0x100fe20000004100 */
[----:B------:R-:W-:Y:S01]  /*8290*/  F2FP.F16.E4M3.UNPACK_B R64, R77.H1 ;  /* 0x0000004dff40723e */ /* 0x000fe200030006ff */
[----:B------:R-:W-:Y:S01]  /*82a0*/  HADD2.F32 R62, -RZ, R62.H1_H1 ;  /* 0x3000003eff3e7230 */ /* 0x000fe20000004100 */
[----:B------:R-:W-:Y:S01]  /*82b0*/  F2FP.F16.E4M3.UNPACK_B R68, R78.H1 ;  /* 0x0000004eff44723e */ /* 0x000fe200030006ff */
        /* <DEDUP_REMOVED lines=112> */
[----:B------:R-:W-:Y:S02]  /*89c0*/  UIADD3 UR4, UPT, UPT, UR44, 0x4200, URZ ;  /* 0x000042002c047890 */ /* 0x000fe4000fffe0ff */
[----:B------:R-:W-:Y:S01]  /*89d0*/  UIADD3 UR9, UPT, UPT, UR49, 0x80, URZ ;  /* 0x0000008031097890 */ /* 0x000fe2000fffe0ff */
[----:B------:R-:W-:Y:S01]  /*89e0*/  UMOV UR10, UR50 ;  /* 0x00000032000a7c82 */ /* 0x000fe20008000000 */
[----:B------:R-:W-:Y:S02]  /*89f0*/  UMOV UR11, UR36 ;  /* 0x00000024000b7c82 */ /* 0x000fe40008000000 */
        /* <DEDUP_REMOVED lines=8> */
.L_x_123:
[----:B------:R-:W-:Y:S05]  /*8a80*/  BSYNC.RECONVERGENT B0 ;  /* 0x0000000000007941 */ /* 0x000fea0003800200 */
.L_x_122:
        /* <DEDUP_REMOVED lines=16> */
.L_x_127:
[----:B------:R-:W-:Y:S05]  /*8b90*/  BSYNC B0 ;  /* 0x0000000000007941 */ /* 0x000fea0003800000 */
.L_x_126:
        /* <DEDUP_REMOVED lines=17> */
.L_x_125:
[----:B------:R-:W-:Y:S05]  /*8cb0*/  BSYNC B1 ;  /* 0x0000000000017941 */ /* 0x000fea0003800000 */
.L_x_124:
        /* <DEDUP_REMOVED lines=21> */
.L_x_129:
[----:B------:R-:W-:Y:S01]  /*8e10*/  ISETP.NE.AND P0, PT, R97, RZ, PT ;  /* 0x000000ff6100720c */ /* 0x000fe20003f05270 */
[----:B------:R-:W-:Y:S05]  /*8e20*/  WARPSYNC.ALL ;  /* 0x0000000000007948 */ /* 0x000fea0003800000 */
[----:B------:R-:W-:Y:S01]  /*8e30*/  R2UR UR4, R39 ;  /* 0x00000000270472ca */ /* 0x000fe200000e0000 */
[----:B------:R-:W2:Y:S01]  /*8e40*/  S2UR UR6, SR_CgaCtaId ;  /* 0x00000000000679c3 */ /* 0x000ea20000008800 */
[-C--:B------:R-:W-:Y:S01]  /*8e50*/  F2FP.F16.E4M3.UNPACK_B R42, R72.reuse ;  /* 0x00000048ff2a723e */ /* 0x080fe200020006ff */
[----:B------:R-:W-:Y:S01]  /*8e60*/  BSSY.RECONVERGENT B0, `(.L_x_130) ;  /* 0x000009b000007945 */ /* 0x000fe20003800200 */
[----:B------:R-:W-:Y:S02]  /*8e70*/  F2FP.F16.E4M3.UNPACK_B R72, R72.H1 ;  /* 0x00000048ff48723e */ /* 0x000fe400030006ff */
[-C--:B------:R-:W-:Y:S01]  /*8e80*/  F2FP.F16.E4M3.UNPACK_B R46, R73.reuse ;  /* 0x00000049ff2e723e */ /* 0x080fe200020006ff */
[--C-:B------:R-:W-:Y:S01]  /*8e90*/  HADD2.F32 R40, -RZ, R42.reuse.H0_H0 ;  /* 0x2000002aff287230 */ /* 0x100fe20000004100 */
[----:B------:R-:W-:Y:S01]  /*8ea0*/  F2FP.F16.E4M3.UNPACK_B R73, R73.H1 ;  /* 0x00000049ff49723e */ /* 0x000fe200030006ff */
[----:B------:R-:W-:Y:S01]  /*8eb0*/  HADD2.F32 R42, -RZ, R42.H1_H1 ;  /* 0x3000002aff2a7230 */ /* 0x000fe20000004100 */
[-C--:B------:R-:W-:Y:S01]  /*8ec0*/  F2FP.F16.E4M3.UNPACK_B R50, R74.reuse ;  /* 0x0000004aff32723e */ /* 0x080fe200020006ff */
[----:B------:R-:W-:Y:S01]  /*8ed0*/  HADD2.F32 R43, -RZ, R72.H0_H0 ;  /* 0x20000048ff2b7230 */ /* 0x000fe20000004100 */
[----:B------:R-:W-:Y:S01]  /*8ee0*/  F2FP.F16.E4M3.UNPACK_B R74, R74.H1 ;  /* 0x0000004aff4a723e */ /* 0x000fe200030006ff */
[----:B------:R-:W-:Y:S01]  /*8ef0*/  LDTM.16dp32bit_t0_t15.x32 R4, tmem[UR4+0xc0] ;  /* 0x0000c004000479ee */ /* 0x000fe20008a80000 */
[----:B------:R-:W3:Y:S01]  /*8f00*/  LDTM.16dp32bit_t16_t31.x32 R4, tmem[UR4+0xe0] ;  /* 0x0000e004000479ee */ /* 0x000ee20008aa0000 */
[----:B------:R-:W-:Y:S01]  /*8f10*/  NOP ;  /* 0x0000000000007918 */ /* 0x000fe20000000000 */
[--C-:B------:R-:W-:Y:S01]  /*8f20*/  HADD2.F32 R45, -RZ, R46.reuse.H0_H0 ;  /* 0x2000002eff2d7230 */ /* 0x100fe20000004100 */
[----:B------:R-:W-:Y:S01]  /*8f30*/  R2UR UR5, R71 ;  /* 0x00000000470572ca */ /* 0x000fe200000e0000 */
[----:B------:R-:W-:Y:S01]  /*8f40*/  HADD2.F32 R46, -RZ, R46.H1_H1 ;  /* 0x3000002eff2e7230 */ /* 0x000fe20000004100 */
[----:B------:R-:W-:Y:S01]  /*8f50*/  F2FP.F16.E4M3.UNPACK_B R54, R75 ;  /* 0x0000004bff36723e */ /* 0x000fe200020006ff */
        /* <DEDUP_REMOVED lines=10> */
[----:B------:R-:W-:Y:S01]  /*9000*/  UIADD3 UR4, UPT, UPT, UR5, 0xe0, URZ ;  /* 0x000000e005047890 */ /* 0x000fe2000fffe0ff */
[----:B------:R-:W-:Y:S01]  /*9010*/  HADD2.F32 R59, -RZ, R58.H1_H1 ;  /* 0x3000003aff3b7230 */ /* 0x000fe20000004100 */
[----:B------:R-:W-:Y:S01]  /*9020*/  F2FP.F16.E4M3.UNPACK_B R76, R76.H1 ;  /* 0x0000004cff4c723e */ /* 0x000fe200030006ff */
[--C-:B------:R-:W-:Y:S01]  /*9030*/  HADD2.F32 R60, -RZ, R62.reuse.H0_H0 ;  /* 0x2000003eff3c7230 */ /* 0x100fe20000004100 */
[----:B------:R-:W-:Y:S01]  /*9040*/  F2FP.F16.E4M3.UNPACK_B R77, R77.H1 ;  /* 0x0000004dff4d723e */ /* 0x000fe200030006ff */
[----:B------:R-:W-:Y:S01]  /*9050*/  HADD2.F32 R63, -RZ, R62.H1_H1 ;  /* 0x3000003eff3f7230 */ /* 0x000fe20000004100 */
[----:B------:R-:W-:Y:S01]  /*9060*/  F2FP.F16.E4M3.UNPACK_B R78, R78.H1 ;  /* 0x0000004eff4e723e */ /* 0x000fe200030006ff */
[--C-:B------:R-:W-:Y:S01]  /*9070*/  HADD2.F32 R64, -RZ, R66.reuse.H0_H0 ;  /* 0x20000042ff407230 */ /* 0x100fe20000004100 */
[----:B--2---:R-:W-:Y:S01]  /*9080*/  UPRMT UR4, UR6, 0x654, UR4 ;  /* 0x0000065406047896 */ /* 0x004fe20008000004 */
        /* <DEDUP_REMOVED lines=8> */
[----:B------:R-:W-:Y:S01]  /*9110*/  SYNCS.ARRIVE.TRANS64.RED.A1T0 RZ, [UR4], RZ ;  /* 0x000000ffffff79a7 */ /* 0x000fe20008100404 */
[C---:B------:R-:W-:Y:S01]  /*9120*/  FMUL R16, R38.reuse, R16 ;  /* 0x0000001026107220 */ /* 0x040fe20000400000 */
[C---:B------:R-:W-:Y:S01]  /*9130*/  FMUL R17, R38.reuse, R17 ;  /* 0x0000001126117220 */ /* 0x040fe20000400000 */
[C---:B------:R-:W-:Y:S01]  /*9140*/  FMUL R0, R38.reuse, R20 ;  /* 0x0000001426007220 */ /* 0x040fe20000400000 */
[C---:B------:R-:W-:Y:S01]  /*9150*/  FMUL R2, R38.reuse, R21 ;  /* 0x0000001526027220 */ /* 0x040fe20000400000 */
[C---:B------:R-:W-:Y:S01]  /*9160*/  FMUL R20, R38.reuse, R25 ;  /* 0x0000001926147220 */ /* 0x040fe20000400000 */
[----:B------:R-:W-:Y:S02]  /*9170*/  HADD2.F32 R67, -RZ, R66.H1_H1 ;  /* 0x30000042ff437230 */ /* 0x000fe40000004100 */
[C---:B------:R-:W-:Y:S01]  /*9180*/  FMUL R6, R38.reuse, R6 ;  /* 0x0000000626067220 */ /* 0x040fe20000400000 */
[----:B------:R-:W-:Y:S02]  /*9190*/  HADD2.F32 R44, -RZ, R72.H1_H1 ;  /* 0x30000048ff2c7230 */ /* 0x000fe40000004100 */
[C---:B------:R-:W-:Y:S01]  /*91a0*/  FMUL R7, R38.reuse, R7 ;  /* 0x0000000726077220 */ /* 0x040fe20000400000 */
[--C-:B------:R-:W-:Y:S02]  /*91b0*/  HADD2.F32 R47, -RZ, R73.reuse.H0_H0 ;  /* 0x20000049ff2f7230 */ /* 0x100fe40000004100 */
[C---:B------:R-:W-:Y:S01]  /*91c0*/  FFMA R6, R41.reuse, R43, R6 ;  /* 0x0000002b29067223 */ /* 0x040fe20000000006 */
[--C-:B------:R-:W-:Y:S02]  /*91d0*/  HADD2.F32 R40, -RZ, R68.reuse.H0_H0 ;  /* 0x20000044ff287230 */ /* 0x100fe40000004100 */
[C---:B------:R-:W-:Y:S01]  /*91e0*/  FFMA R7, R41.reuse, R44, R7 ;  /* 0x0000002c29077223 */ /* 0x040fe20000000007 */
[C---:B------:R-:W-:Y:S01]  /*91f0*/  FFMA R8, R41.reuse, R45, R8 ;  /* 0x0000002d29087223 */ /* 0x040fe20000000008 */
[----:B------:R-:W-:Y:S01]  /*9200*/  FFMA R9, R41, R46, R9 ;  /* 0x0000002e29097223 */ /* 0x000fe20000000009 */
[----:B------:R-:W-:Y:S02]  /*9210*/  HADD2.F32 R43, -RZ, R68.H1_H1 ;  /* 0x30000044ff2b7230 */ /* 0x000fe40000004100 */
[C---:B------:R-:W-:Y:S01]  /*9220*/  FMUL R10, R38.reuse, R10 ;  /* 0x0000000a260a7220 */ /* 0x040fe20000400000 */
[----:B------:R-:W-:Y:S01]  /*9230*/  HADD2.F32 R48, -RZ, R73.H1_H1 ;  /* 0x30000049ff307230 */ /* 0x000fe20000004100 */
[----:B------:R-:W-:Y:S01]  /*9240*/  F2FP.SATFINITE.E4M3.F32.PACK_AB_MERGE_C R100, R7, R6, RZ ;  /* 0x000000060764723e */ /* 0x000fe200048070ff */
[C---:B------:R-:W-:Y:S01]  /*9250*/  FMUL R7, R38.reuse, R24 ;  /* 0x0000001826077220 */ /* 0x040fe20000400000 */
[----:B------:R-:W-:Y:S01]  /*9260*/  FFMA R10, R41, R47, R10 ;  /* 0x0000002f290a7223 */ /* 0x000fe2000000000a */
[C---:B------:R-:W-:Y:S01]  /*9270*/  FMUL R24, R38.reuse, R29 ;  /* 0x0000001d26187220 */ /* 0x040fe20000400000 */
[----:B------:R-:W-:Y:S01]  /*9280*/  F2FP.SATFINITE.E4M3.F32.PACK_AB_MERGE_C R100, R5, R4, R100 ;  /* 0x000000040564723e */ /* 0x000fe20004807064 */
[C---:B------:R-:W-:Y:S01]  /*9290*/  FMUL R11, R38.reuse, R11 ;  /* 0x0000000b260b7220 */ /* 0x040fe20000400000 */
[--C-:B------:R-:W-:Y:S02]  /*92a0*/  HADD2.F32 R51, -RZ, R74.reuse.H0_H0 ;  /* 0x2000004aff337230 */ /* 0x100fe40000004100 */
[C---:B------:R-:W-:Y:S01]  /*92b0*/  FMUL R14, R38.reuse, R14 ;  /* 0x0000000e260e7220 */ /* 0x040fe20000400000 */
[----:B------:R-:W-:Y:S02]  /*92c0*/  HADD2.F32 R52, -RZ, R74.H1_H1 ;  /* 0x3000004aff347230 */ /* 0x000fe40000004100 */
[C---:B------:R-:W-:Y:S01]  /*92d0*/  FFMA R11, R41.reuse, R48, R11 ;  /* 0x00000030290b7223 */ /* 0x040fe2000000000b */
[C---:B------:R-:W-:Y:S01]  /*92e0*/  FFMA R12, R41.reuse, R49, R12 ;  /* 0x00000031290c7223 */ /* 0x040fe2000000000c */
[C---:B------:R-:W-:Y:S01]  /*92f0*/  FFMA R13, R41.reuse, R50, R13 ;  /* 0x00000032290d7223 */ /* 0x040fe2000000000d */
[----:B------:R-:W-:Y:S01]  /*9300*/  FFMA R14, R41, R51, R14 ;  /* 0x00000033290e7223 */ /* 0x000fe2000000000e */
[C---:B------:R-:W-:Y:S01]  /*9310*/  FMUL R15, R38.reuse, R15 ;  /* 0x0000000f260f7220 */ /* 0x040fe20000400000 */
[--C-:B------:R-:W-:Y:S01]  /*9320*/  HADD2.F32 R55, -RZ, R75.reuse.H0_H0 ;  /* 0x2000004bff377230 */ /* 0x100fe20000004100 */
[----:B------:R-:W-:Y:S01]  /*9330*/  F2FP.SATFINITE.E4M3.F32.PACK_AB_MERGE_C R101, R11, R10, RZ ;  /* 0x0000000a0b65723e */ /* 0x000fe200048070ff */
[----:B------:R-:W-:Y:S02]  /*9340*/  HADD2.F32 R56, -RZ, R75.H1_H1 ;  /* 0x3000004bff387230 */ /* 0x000fe40000004100 */
[C---:B------:R-:W-:Y:S01]  /*9350*/  FFMA R15, R41.reuse, R52, R15 ;  /* 0x00000034290f7223 */ /* 0x040fe2000000000f */
[----:B------:R-:W-:Y:S01]  /*9360*/  FFMA R16, R41, R53, R16 ;  /* 0x0000003529107223 */ /* 0x000fe20000000010 */
[----:B------:R-:W-:Y:S01]  /*9370*/  F2FP.SATFINITE.E4M3.F32.PACK_AB_MERGE_C R101, R9, R8, R101 ;  /* 0x000000080965723e */ /* 0x000fe20004807065 */
[----:B------:R-:W-:Y:S01]  /*9380*/  FFMA R17, R41, R54, R17 ;  /* 0x0000003629117223 */ /* 0x000fe20000000011 */
[C---:B------:R-:W-:Y:S01]  /*9390*/  FMUL R18, R38.reuse, R18 ;  /* 0x0000001226127220 */ /* 0x040fe20000400000 */
[----:B------:R-:W-:Y:S01]  /*93a0*/  F2FP.SATFINITE.E4M3.F32.PACK_AB_MERGE_C R102, R15, R14, RZ ;  /* 0x0000000e0f66723e */ /* 0x000fe200048070ff */
[C---:B------:R-:W-:Y:S01]  /*93b0*/  FMUL R19, R38.reuse, R19 ;  /* 0x0000001326137220 */ /* 0x040fe20000400000 */
[--C-:B------:R-:W-:Y:S02]  /*93c0*/  HADD2.F32 R58, -RZ, R76.reuse.H0_H0 ;  /* 0x2000004cff3a7230 */ /* 0x100fe40000004100 */
[----:B------:R-:W-:Y:S01]  /*93d0*/  FFMA R18, R41, R55, R18 ;  /* 0x0000003729127223 */ /* 0x000fe20000000012 */
[----:B------:R-:W-:Y:S01]  /*93e0*/  F2FP.SATFINITE.E4M3.F32.PACK_AB_MERGE_C R102, R13, R12, R102 ;  /* 0x0000000c0d66723e */ /* 0x000fe20004807066 */
[C---:B------:R-:W-:Y:S01]  /*93f0*/  FFMA R19, R41.reuse, R56, R19 ;  /* 0x0000003829137223 */ /* 0x040fe20000000013 */
[----:B------:R-:W-:Y:S02]  /*9400*/  HADD2.F32 R61, -RZ, R76.H1_H1 ;  /* 0x3000004cff3d7230 */ /* 0x000fe40000004100 */
[C---:B------:R-:W-:Y:S01]  /*9410*/  FMUL R3, R38.reuse, R22 ;  /* 0x0000001626037220 */ /* 0x040fe20000400000 */
        /* <DEDUP_REMOVED lines=10> */
[C---:B------:R-:W-:Y:S01]  /*94c0*/  FMUL R23, R38.reuse, R28 ;  /* 0x0000001c26177220 */ /* 0x040fe20000400000 */
[----:B------:R-:W-:Y:S01]  /*94d0*/  F2FP.F16.E4M3.UNPACK_B R79, R79.H1 ;  /* 0x0000004fff4f723e */ /* 0x000fe200030006ff */
        /* <DEDUP_REMOVED lines=9> */
[C---:B------:R-:W-:Y:S01]  /*9570*/  FFMA R24, R41.reuse, R67, R24 ;  /* 0x0000004329187223 */ /* 0x040fe20000000018 */
[C---:B------:R-:W-:Y:S01]  /*9580*/  FMUL R28, R38.reuse, R33 ;  /* 0x00000021261c7220 */ /* 0x040fe20000400000 */
[--C-:B------:R-:W-:Y:S02]  /*9590*/  HADD2.F32 R42, -RZ, R79.reuse.H0_H0 ;  /* 0x2000004fff2a7230 */ /* 0x100fe40000004100 */
[C---:B------:R-:W-:Y:S01]  /*95a0*/  FFMA R25, R41.reuse, R66, R25 ;  /* 0x0000004229197223 */ /* 0x040fe20000000019 */
[----:B------:R-:W-:Y:S02]  /*95b0*/  HADD2.F32 R71, -RZ, R79.H1_H1 ;  /* 0x3000004fff477230 */ /* 0x000fe40000004100 */
[C---:B------:R-:W-:Y:S01]  /*95c0*/  FMUL R29, R38.reuse, R34 ;  /* 0x00000022261d7220 */ /* 0x040fe20000400000 */
        /* <DEDUP_REMOVED lines=9> */
[----:B-1----:R-:W-:Y:S01]  /*9660*/  F2FP.SATFINITE.E4M3.F32.PACK_AB_MERGE_C R105, R22, R21, RZ ;  /* 0x000000151669723e */ /* 0x002fe200048070ff */
[----:B------:R1:W-:Y:S01]  /*9670*/  STS.128 [R84+UR44+0x5200], R100 ;  /* 0x0052006454007988 */ /* 0x0003e20008000c2c */
[----:B------:R-:W-:Y:S02]  /*9680*/  F2FP.SATFINITE.E4M3.F32.PACK_AB_MERGE_C R64, R26, R25, RZ ;  /* 0x000000191a40723e */ /* 0x000fe400048070ff */
[----:B------:R-:W-:Y:S02]  /*9690*/  F2FP.SATFINITE.E4M3.F32.PACK_AB_MERGE_C R67, R30, R29, RZ ;  /* 0x0000001d1e43723e */ /* 0x000fe400048070ff */
[----:B------:R-:W-:Y:S02]  /*96a0*/  F2FP.SATFINITE.E4M3.F32.PACK_AB_MERGE_C R104, R2, R0, R3 ;  /* 0x000000000268723e */ /* 0x000fe40004807003 */
[----:B------:R-:W-:Y:S02]  /*96b0*/  F2FP.SATFINITE.E4M3.F32.PACK_AB_MERGE_C R105, R20, R7, R105 ;  /* 0x000000071469723e */ /* 0x000fe40004807069 */
[----:B------:R-:W-:Y:S02]  /*96c0*/  F2FP.SATFINITE.E4M3.F32.PACK_AB_MERGE_C R106, R24, R23, R64 ;  /* 0x00000017186a723e */ /* 0x000fe40004807040 */
[----:B------:R-:W-:Y:S02]  /*96d0*/  F2FP.SATFINITE.E4M3.F32.PACK_AB_MERGE_C R107, R28, R27, R67 ;  /* 0x0000001b1c6b723e */ /* 0x000fe40004807043 */
[----:B------:R-:W-:Y:S03]  /*96e0*/  IADD3 R36, PT, PT, R36, 0x1, RZ ;  /* 0x0000000124247810 */ /* 0x000fe60007ffe0ff */
        /* <DEDUP_REMOVED lines=18> */
.L_x_131:
[----:B------:R-:W-:Y:S05]  /*9810*/  BSYNC.RECONVERGENT B0 ;  /* 0x0000000000007941 */ /* 0x000fea0003800200 */
.L_x_130:
[----:B------:R-:W-:Y:S01]  /*9820*/  R2UR UR4, R87 ;  /* 0x00000000570472ca */ /* 0x000fe200000e0000 */
[----:B------:R-:W-:Y:S01]  /*9830*/  BAR.SYNC.DEFER_BLOCKING 0x1, 0x80 ;  /* 0x0042000000007b1d */ /* 0x000fe20000010000 */
[C---:B------:R-:W-:Y:S01]  /*9840*/  ISETP.NE.AND P0, PT, R89.reuse, 0x2, PT ;  /* 0x000000025900780c */ /* 0x040fe20003f05270 */
[----:B------:R-:W-:Y:S01]  /*9850*/  UISETP.NE.AND UP0, UPT, UR45, URZ, UPT ;  /* 0x000000ff2d00728c */ /* 0x000fe2000bf05270 */
[----:B------:R-:W-:Y:S01]  /*9860*/  ISETP.NE.AND P1, PT, R36, 0x4, PT ;  /* 0x000000042400780c */ /* 0x000fe20003f25270 */
[----:B------:R-:W-:Y:S01]  /*9870*/  UIADD3 UR16, UPT, UPT, UR38, UR59, URZ ;  /* 0x0000003b26107290 */ /* 0x000fe2000fffe0ff */
[----:B------:R-:W-:Y:S02]  /*9880*/  SEL R5, RZ, 0x1, P0 ;  /* 0x00000001ff057807 */ /* 0x000fe40000000000 */
[----:B------:R-:W-:Y:S02]  /*9890*/  SEL R3, RZ, 0x1, P1 ;  /* 0x00000001ff037807 */ /* 0x000fe40000800000 */
[----:B------:R-:W-:Y:S02]  /*98a0*/  LOP3.LUT R92, R92, R5, RZ, 0x3c, !PT ;  /* 0x000000055c5c7212 */ /* 0x000fe400078e3cff */
[----:B------:R-:W-:Y:S01]  /*98b0*/  LOP3.LUT R94, R94, R3, RZ, 0x3c, !PT ;  /* 0x000000035e5e7212 */ /* 0x000fe200078e3cff */
[----:B------:R-:W-:Y:S01]  /*98c0*/  UIADD3 UR20, UPT, UPT, UR37, UR4, URZ ;  /* 0x0000000425147290 */ /* 0x000fe2000fffe0ff */
[----:B------:R-:W-:Y:S02]  /*98d0*/  SEL R89, R89, RZ, P0 ;  /* 0x000000ff59597207 */ /* 0x000fe40000000000 */
[----:B------:R-:W-:Y:S01]  /*98e0*/  SEL R36, R36, RZ, P1 ;  /* 0x000000ff24247207 */ /* 0x000fe20000800000 */
[----:B------:R-:W-:Y:S01]  /*98f0*/  UMOV UR36, UR58 ;  /* 0x0000003a00247c82 */ /* 0x000fe20008000000 */
[----:B------:R-:W-:Y:S07]  /*9900*/  BRA.U UP0, `(.L_x_132) ;  /* 0xffffffb900e07547 */ /* 0x000fee000b83ffff */
[----:B------:R-:W-:Y:S05]  /*9910*/  EXIT ;  /* 0x000000000000794d */ /* 0x000fea0003800000 */
.L_x_24:
[----:B-1----:R1:W2:Y:S02]  /*9920*/  SYNCS.PHASECHK.TRANS64.TRYWAIT P0, [R0+URZ+0x110], R3 ;  /* 0x00011003000075a7 */ /* 0x0022a400080011ff */
[----:B--2---:R-:W-:Y:S05]  /*9930*/  @!P0 NANOSLEEP.SYNCS 0x989680 ;  /* 0x009896800000895d */ /* 0x004fea0003900000 */
[----:B------:R-:W2:Y:S02]  /*9940*/  @!P0 SYNCS.PHASECHK.TRANS64 P0, [R0+URZ+0x110], R3 ;  /* 0x00011003000085a7 */ /* 0x000ea400080010ff */
[----:B--2---:R-:W-:Y:S05]  /*9950*/  @!P0 BRA `(.L_x_24) ;  /* 0xfffffffc00f08947 */ /* 0x004fea000383ffff */
[----:B------:R-:W-:Y:S05]  /*9960*/  BRA `(.L_x_133) ;  /* 0xffffff8000347947 */ /* 0x000fea000383ffff */
.L_x_27:
[----:B-1----:R-:W-:-:S07]  /*9970*/  MOV R0, UR33 ;  /* 0x0000002100007c02 */ /* 0x002fce0008000f00 */
.L_x_134:
[----:B-1----:R1:W2:Y:S02]  /*9980*/  SYNCS.PHASECHK.TRANS64.TRYWAIT P0, [R0+URZ+0x28], R3 ;  /* 0x00002803000075a7 */ /* 0x0022a400080011ff */
[----:B--2---:R-:W-:Y:S05]  /*9990*/  @!P0 NANOSLEEP.SYNCS 0x989680 ;  /* 0x009896800000895d */ /* 0x004fea0003900000 */
[----:B------:R-:W2:Y:S02]  /*99a0*/  @!P0 SYNCS.PHASECHK.TRANS64 P0, [R0+URZ+0x28], R3 ;  /* 0x00002803000085a7 */ /* 0x000ea400080010ff */
[----:B--2---:R-:W-:Y:S05]  /*99b0*/  @!P0 BRA `(.L_x_134) ;  /* 0xfffffffc00f08947 */ /* 0x004fea000383ffff */
[----:B------:R-:W-:Y:S05]  /*99c0*/  BRA `(.L_x_26) ;  /* 0xffffff8000787947 */ /* 0x000fea000383ffff */
.L_x_34:
[----:B-1----:R-:W-:-:S07]  /*99d0*/  MOV R0, UR17 ;  /* 0x0000001100007c02 */ /* 0x002fce0008000f00 */
.L_x_135:
[----:B-1----:R1:W2:Y:S02]  /*99e0*/  SYNCS.PHASECHK.TRANS64.TRYWAIT P0, [R0+URZ+0x28], R3 ;  /* 0x00002803000075a7 */ /* 0x0022a400080011ff */
[----:B--2---:R-:W-:Y:S05]  /*99f0*/  @!P0 NANOSLEEP.SYNCS 0x989680 ;  /* 0x009896800000895d */ /* 0x004fea0003900000 */
[----:B------:R-:W2:Y:S02]  /*9a00*/  @!P0 SYNCS.PHASECHK.TRANS64 P0, [R0+URZ+0x28], R3 ;  /* 0x00002803000085a7 */ /* 0x000ea400080010ff */
[----:B--2---:R-:W-:Y:S05]  /*9a10*/  @!P0 BRA `(.L_x_135) ;  /* 0xfffffffc00f08947 */ /* 0x004fea000383ffff */
[----:B------:R-:W-:Y:S05]  /*9a20*/  BRA `(.L_x_33) ;  /* 0xffffff8400387947 */ /* 0x000fea000383ffff */
.L_x_39:
[----:B-1----:R1:W2:Y:S02]  /*9a30*/  SYNCS.PHASECHK.TRANS64.TRYWAIT P0, [R3+URZ+0xa0], R0 ;  /* 0x0000a000030075a7 */ /* 0x0022a400080011ff */
[----:B--2---:R-:W-:Y:S05]  /*9a40*/  @!P0 NANOSLEEP.SYNCS 0x989680 ;  /* 0x009896800000895d */ /* 0x004fea0003900000 */
[----:B------:R-:W2:Y:S02]  /*9a50*/  @!P0 SYNCS.PHASECHK.TRANS64 P0, [R3+URZ+0xa0], R0 ;  /* 0x0000a000030085a7 */ /* 0x000ea400080010ff */
[----:B--2---:R-:W-:Y:S05]  /*9a60*/  @!P0 BRA `(.L_x_39) ;  /* 0xfffffffc00f08947 */ /* 0x004fea000383ffff */
[----:B------:R-:W-:Y:S05]  /*9a70*/  BRA `(.L_x_136) ;  /* 0xffffff8400d87947 */ /* 0x000fea000383ffff */
.L_x_43:
[----:B-1----:R-:W-:-:S07]  /*9a80*/  MOV R0, UR4 ;  /* 0x0000000400007c02 */ /* 0x002fce0008000f00 */
.L_x_137:
[----:B-1----:R1:W2:Y:S02]  /*9a90*/  SYNCS.PHASECHK.TRANS64.TRYWAIT P0, [R0+URZ], R3 ;  /* 0x00000003000075a7 */ /* 0x0022a400080011ff */
[----:B--2---:R-:W-:Y:S05]  /*9aa0*/  @!P0 NANOSLEEP.SYNCS 0x989680 ;  /* 0x009896800000895d */ /* 0x004fea0003900000 */
[----:B------:R-:W2:Y:S02]  /*9ab0*/  @!P0 SYNCS.PHASECHK.TRANS64 P0, [R0+URZ], R3 ;  /* 0x00000003000085a7 */ /* 0x000ea400080010ff */
[----:B--2---:R-:W-:Y:S05]  /*9ac0*/  @!P0 BRA `(.L_x_137) ;  /* 0xfffffffc00f08947 */ /* 0x004fea000383ffff */
[----:B------:R-:W-:Y:S05]  /*9ad0*/  BRA `(.L_x_138) ;  /* 0xffffff8c00807947 */ /* 0x000fea000383ffff */
.L_x_44:
[----:B------:R-:W-:-:S07]  /*9ae0*/  MOV R0, UR5 ;  /* 0x0000000500007c02 */ /* 0x000fce0008000f00 */
.L_x_139:
[----:B-1----:R1:W2:Y:S02]  /*9af0*/  SYNCS.PHASECHK.TRANS64.TRYWAIT P0, [R0+URZ], R3 ;  /* 0x00000003000075a7 */ /* 0x0022a400080011ff */
[----:B--2---:R-:W-:Y:S05]  /*9b00*/  @!P0 NANOSLEEP.SYNCS 0x989680 ;  /* 0x009896800000895d */ /* 0x004fea0003900000 */
[----:B------:R-:W2:Y:S02]  /*9b10*/  @!P0 SYNCS.PHASECHK.TRANS64 P0, [R0+URZ], R3 ;  /* 0x00000003000085a7 */ /* 0x000ea400080010ff */
[----:B--2---:R-:W-:Y:S05]  /*9b20*/  @!P0 BRA `(.L_x_139) ;  /* 0xfffffffc00f08947 */ /* 0x004fea000383ffff */
[----:B------:R-:W-:Y:S05]  /*9b30*/  BRA `(.L_x_140) ;  /* 0xffffff8c008c7947 */ /* 0x000fea000383ffff */
.L_x_45:
[----:B------:R-:W-:-:S07]  /*9b40*/  MOV R0, UR5 ;  /* 0x0000000500007c02 */ /* 0x000fce0008000f00 */
.L_x_141:
[----:B-1----:R1:W2:Y:S02]  /*9b50*/  SYNCS.PHASECHK.TRANS64.TRYWAIT P0, [R0+URZ], R3 ;  /* 0x00000003000075a7 */ /* 0x0022a400080011ff */
[----:B--2---:R-:W-:Y:S05]  /*9b60*/  @!P0 NANOSLEEP.SYNCS 0x989680 ;  /* 0x009896800000895d */ /* 0x004fea0003900000 */
[----:B------:R-:W2:Y:S02]  /*9b70*/  @!P0 SYNCS.PHASECHK.TRANS64 P0, [R0+URZ], R3 ;  /* 0x00000003000085a7 */ /* 0x000ea400080010ff */
[----:B--2---:R-:W-:Y:S05]  /*9b80*/  @!P0 BRA `(.L_x_141) ;  /* 0xfffffffc00f08947 */ /* 0x004fea000383ffff */
[----:B------:R-:W-:Y:S05]  /*9b90*/  BRA `(.L_x_142) ;  /* 0xffffff8c00987947 */ /* 0x000fea000383ffff */
.L_x_46:
[----:B------:R-:W-:-:S07]  /*9ba0*/  MOV R0, UR5 ;  /* 0x0000000500007c02 */ /* 0x000fce0008000f00 */
.L_x_143:
[----:B-1----:R1:W2:Y:S02]  /*9bb0*/  SYNCS.PHASECHK.TRANS64.TRYWAIT P0, [R0+URZ], R3 ;  /* 0x00000003000075a7 */ /* 0x0022a400080011ff */
[----:B--2---:R-:W-:Y:S05]  /*9bc0*/  @!P0 NANOSLEEP.SYNCS 0x989680 ;  /* 0x009896800000895d */ /* 0x004fea0003900000 */
[----:B------:R-:W2:Y:S02]  /*9bd0*/  @!P0 SYNCS.PHASECHK.TRANS64 P0, [R0+URZ], R3 ;  /* 0x00000003000085a7 */ /* 0x000ea400080010ff */
[----:B--2---:R-:W-:Y:S05]  /*9be0*/  @!P0 BRA `(.L_x_143) ;  /* 0xfffffffc00f08947 */ /* 0x004fea000383ffff */
[----:B------:R-:W-:Y:S05]  /*9bf0*/  BRA `(.L_x_144) ;  /* 0xffffff8c00a47947 */ /* 0x000fea000383ffff */
.L_x_49:
[----:B--2---:R2:W3:Y:S02]  /*9c00*/  SYNCS.PHASECHK.TRANS64.TRYWAIT P0, [R2+URZ+0x100], R5 ;  /* 0x00010005020075a7 */ /* 0x0044e400080011ff */
[----:B---3--:R-:W-:Y:S05]  /*9c10*/  @!P0 NANOSLEEP.SYNCS 0x989680 ;  /* 0x009896800000895d */ /* 0x008fea0003900000 */
[----:B------:R-:W3:Y:S02]  /*9c20*/  @!P0 SYNCS.PHASECHK.TRANS64 P0, [R2+URZ+0x100], R5 ;  /* 0x00010005020085a7 */ /* 0x000ee400080010ff */
[----:B---3--:R-:W-:Y:S05]  /*9c30*/  @!P0 BRA `(.L_x_49) ;  /* 0xfffffffc00f08947 */ /* 0x008fea000383ffff */
[----:B------:R-:W-:Y:S05]  /*9c40*/  BRA `(.L_x_145) ;  /* 0xffffff9000087947 */ /* 0x000fea000383ffff */
.L_x_50:
[----:B------:R-:W-:-:S07]  /*9c50*/  MOV R2, UR4 ;  /* 0x0000000400027c02 */ /* 0x000fce0008000f00 */
.L_x_146:
[----:B--2---:R2:W3:Y:S02]  /*9c60*/  SYNCS.PHASECHK.TRANS64.TRYWAIT P0, [R2+URZ+0xb0], R5 ;  /* 0x0000b005020075a7 */ /* 0x0044e400080011ff */
[----:B---3--:R-:W-:Y:S05]  /*9c70*/  @!P0 NANOSLEEP.SYNCS 0x989680 ;  /* 0x009896800000895d */ /* 0x008fea0003900000 */
[----:B------:R-:W3:Y:S02]  /*9c80*/  @!P0 SYNCS.PHASECHK.TRANS64 P0, [R2+URZ+0xb0], R5 ;  /* 0x0000b005020085a7 */ /* 0x000ee400080010ff */
[----:B---3--:R-:W-:Y:S05]  /*9c90*/  @!P0 BRA `(.L_x_146) ;  /* 0xfffffffc00f08947 */ /* 0x008fea000383ffff */
[----:B------:R-:W-:Y:S05]  /*9ca0*/  BRA `(.L_x_147) ;  /* 0xffffff9000187947 */ /* 0x000fea000383ffff */
.L_x_51:
[----:B--2---:R2:W3:Y:S02]  /*9cb0*/  SYNCS.PHASECHK.TRANS64.TRYWAIT P1, [R2+URZ+0xa0], R5 ;  /* 0x0000a005020075a7 */ /* 0x0044e400080211ff */
[----:B---3--:R-:W-:Y:S05]  /*9cc0*/  @!P1 NANOSLEEP.SYNCS 0x989680 ;  /* 0x009896800000995d */ /* 0x008fea0003900000 */
[----:B------:R-:W3:Y:S02]  /*9cd0*/  @!P1 SYNCS.PHASECHK.TRANS64 P1, [R2+URZ+0xa0], R5 ;  /* 0x0000a005020095a7 */ /* 0x000ee400080210ff */
[----:B---3--:R-:W-:Y:S05]  /*9ce0*/  @!P1 BRA `(.L_x_51) ;  /* 0xfffffffc00f09947 */ /* 0x008fea000383ffff */
[----:B------:R-:W-:Y:S05]  /*9cf0*/  BRA `(.L_x_148) ;  /* 0xffffff9000487947 */ /* 0x000fea000383ffff */
.L_x_54:
[----:B------:R-:W-:-:S07]  /*9d00*/  MOV R0, UR4 ;  /* 0x0000000400007c02 */ /* 0x000fce0008000f00 */
.L_x_149:
[----:B--2---:R2:W3:Y:S02]  /*9d10*/  SYNCS.PHASECHK.TRANS64.TRYWAIT P0, [R0+URZ+0xb0], R3 ;  /* 0x0000b003000075a7 */ /* 0x0044e400080011ff */
[----:B---3--:R-:W-:Y:S05]  /*9d20*/  @!P0 NANOSLEEP.SYNCS 0x989680 ;  /* 0x009896800000895d */ /* 0x008fea0003900000 */
[----:B------:R-:W3:Y:S02]  /*9d30*/  @!P0 SYNCS.PHASECHK.TRANS64 P0, [R0+URZ+0xb0], R3 ;  /* 0x0000b003000085a7 */ /* 0x000ee400080010ff */
[----:B---3--:R-:W-:Y:S05]  /*9d40*/  @!P0 BRA `(.L_x_149) ;  /* 0xfffffffc00f08947 */ /* 0x008fea000383ffff */
[----:B------:R-:W-:Y:S05]  /*9d50*/  BRA `(.L_x_53) ;  /* 0xffffff90009c7947 */ /* 0x000fea000383ffff */
.L_x_61:
[----:B-1----:R1:W2:Y:S02]  /*9d60*/  SYNCS.PHASECHK.TRANS64.TRYWAIT P1, [R0+URZ+0xa0], R5 ;  /* 0x0000a005000075a7 */ /* 0x0022a400080211ff */
[----:B--2---:R-:W-:Y:S05]  /*9d70*/  @!P1 NANOSLEEP.SYNCS 0x989680 ;  /* 0x009896800000995d */ /* 0x004fea0003900000 */
[----:B------:R-:W2:Y:S02]  /*9d80*/  @!P1 SYNCS.PHASECHK.TRANS64 P1, [R0+URZ+0xa0], R5 ;  /* 0x0000a005000095a7 */ /* 0x000ea400080210ff */
[----:B--2---:R-:W-:Y:S05]  /*9d90*/  @!P1 BRA `(.L_x_61) ;  /* 0xfffffffc00f09947 */ /* 0x004fea000383ffff */
[----:B------:R-:W-:Y:S05]  /*9da0*/  BRA `(.L_x_150) ;  /* 0xffffff9800147947 */ /* 0x000fea000383ffff */
.L_x_62:
[----:B------:R-:W-:-:S07]  /*9db0*/  MOV R3, UR31 ;  /* 0x0000001f00037c02 */ /* 0x000fce0008000f00 */
.L_x_151:
[----:B-1----:R1:W2:Y:S02]  /*9dc0*/  SYNCS.PHASECHK.TRANS64.TRYWAIT P0, [R3+URZ+0xe0], R0 ;  /* 0x0000e000030075a7 */ /* 0x0022a400080011ff */
[----:B--2---:R-:W-:Y:S05]  /*9dd0*/  @!P0 NANOSLEEP.SYNCS 0x989680 ;  /* 0x009896800000895d */ /* 0x004fea0003900000 */
[----:B------:R-:W2:Y:S02]  /*9de0*/  @!P0 SYNCS.PHASECHK.TRANS64 P0, [R3+URZ+0xe0], R0 ;  /* 0x0000e000030085a7 */ /* 0x000ea400080010ff */
[----:B--2---:R-:W-:Y:S05]  /*9df0*/  @!P0 BRA `(.L_x_151) ;  /* 0xfffffffc00f08947 */ /* 0x004fea000383ffff */
[----:B------:R-:W-:Y:S05]  /*9e00*/  BRA `(.L_x_152) ;  /* 0xffffff9800647947 */ /* 0x000fea000383ffff */
.L_x_65:
[----:B------:R-:W-:Y:S07]  /*9e10*/  MOV R0, UR5 ;  /* 0x0000000500007c02 */ /* 0x000fee0008000f00 */
.L_x_153:
[----:B-1----:R1:W2:Y:S02]  /*9e20*/  SYNCS.PHASECHK.TRANS64.TRYWAIT P0, [R0+URZ], R3 ;  /* 0x00000003000075a7 */ /* 0x0022a400080011ff */
[----:B--2---:R-:W-:Y:S05]  /*9e30*/  @!P0 NANOSLEEP.SYNCS 0x989680 ;  /* 0x009896800000895d */ /* 0x004fea0003900000 */
[----:B------:R-:W2:Y:S02]  /*9e40*/  @!P0 SYNCS.PHASECHK.TRANS64 P0, [R0+URZ], R3 ;  /* 0x00000003000085a7 */ /* 0x000ea400080010ff */
[----:B--2---:R-:W-:Y:S05]  /*9e50*/  @!P0 BRA `(.L_x_153) ;  /* 0xfffffffc00f08947 */ /* 0x004fea000383ffff */
[----:B------:R-:W-:Y:S05]  /*9e60*/  BRA `(.L_x_64) ;  /* 0xffffff9800807947 */ /* 0x000fea000383ffff */
.L_x_68:
[----:B------:R-:W-:-:S07]  /*9e70*/  MOV R0, UR4 ;  /* 0x0000000400007c02 */ /* 0x000fce0008000f00 */
.L_x_154:
[----:B--2---:R2:W4:Y:S02]  /*9e80*/  SYNCS.PHASECHK.TRANS64.TRYWAIT P0, [R0+URZ], R3 ;  /* 0x00000003000075a7 */ /* 0x00452400080011ff */
[----:B----4-:R-:W-:Y:S05]  /*9e90*/  @!P0 NANOSLEEP.SYNCS 0x989680 ;  /* 0x009896800000895d */ /* 0x010fea0003900000 */
[----:B------:R-:W4:Y:S02]  /*9ea0*/  @!P0 SYNCS.PHASECHK.TRANS64 P0, [R0+URZ], R3 ;  /* 0x00000003000085a7 */ /* 0x000f2400080010ff */
[----:B----4-:R-:W-:Y:S05]  /*9eb0*/  @!P0 BRA `(.L_x_154) ;  /* 0xfffffffc00f08947 */ /* 0x010fea000383ffff */
[----:B------:R-:W-:Y:S05]  /*9ec0*/  BRA `(.L_x_155) ;  /* 0xffffff9c005c7947 */ /* 0x000fea000383ffff */
.L_x_69:
[----:B------:R-:W-:-:S07]  /*9ed0*/  MOV R0, UR5 ;  /* 0x0000000500007c02 */ /* 0x000fce0008000f00 */
.L_x_156:
[----:B-1----:R1:W2:Y:S02]  /*9ee0*/  SYNCS.PHASECHK.TRANS64.TRYWAIT P0, [R0+URZ], R3 ;  /* 0x00000003000075a7 */ /* 0x0022a400080011ff */
[----:B--2---:R-:W-:Y:S05]  /*9ef0*/  @!P0 NANOSLEEP.SYNCS 0x989680 ;  /* 0x009896800000895d */ /* 0x004fea0003900000 */
[----:B------:R-:W2:Y:S02]  /*9f00*/  @!P0 SYNCS.PHASECHK.TRANS64 P0, [R0+URZ], R3 ;  /* 0x00000003000085a7 */ /* 0x000ea400080010ff */
[----:B--2---:R-:W-:Y:S05]  /*9f10*/  @!P0 BRA `(.L_x_156) ;  /* 0xfffffffc00f08947 */ /* 0x004fea000383ffff */
[----:B------:R-:W-:Y:S05]  /*9f20*/  BRA `(.L_x_157) ;  /* 0xffffff9c00687947 */ /* 0x000fea000383ffff */
.L_x_70:
[----:B------:R-:W-:-:S07]  /*9f30*/  MOV R0, UR5 ;  /* 0x0000000500007c02 */ /* 0x000fce0008000f00 */
.L_x_158:
[----:B-1----:R1:W2:Y:S02]  /*9f40*/  SYNCS.PHASECHK.TRANS64.TRYWAIT P0, [R0+URZ], R3 ;  /* 0x00000003000075a7 */ /* 0x0022a400080011ff */
[----:B--2---:R-:W-:Y:S05]  /*9f50*/  @!P0 NANOSLEEP.SYNCS 0x989680 ;  /* 0x009896800000895d */ /* 0x004fea0003900000 */
[----:B------:R-:W2:Y:S02]  /*9f60*/  @!P0 SYNCS.PHASECHK.TRANS64 P0, [R0+URZ], R3 ;  /* 0x00000003000085a7 */ /* 0x000ea400080010ff */
[----:B--2---:R-:W-:Y:S05]  /*9f70*/  @!P0 BRA `(.L_x_158) ;  /* 0xfffffffc00f08947 */ /* 0x004fea000383ffff */
[----:B------:R-:W-:Y:S05]  /*9f80*/  BRA `(.L_x_159) ;  /* 0xffffff9c00747947 */ /* 0x000fea000383ffff */
.L_x_71:
[----:B------:R-:W-:-:S07]  /*9f90*/  MOV R0, UR4 ;  /* 0x0000000400007c02 */ /* 0x000fce0008000f00 */
.L_x_160:
[----:B-1----:R1:W2:Y:S02]  /*9fa0*/  SYNCS.PHASECHK.TRANS64.TRYWAIT P0, [R0+URZ], R3 ;  /* 0x00000003000075a7 */ /* 0x0022a400080011ff */
[----:B--2---:R-:W-:Y:S05]  /*9fb0*/  @!P0 NANOSLEEP.SYNCS 0x989680 ;  /* 0x009896800000895d */ /* 0x004fea0003900000 */
[----:B------:R-:W2:Y:S02]  /*9fc0*/  @!P0 SYNCS.PHASECHK.TRANS64 P0, [R0+URZ], R3 ;  /* 0x00000003000085a7 */ /* 0x000ea400080010ff */
[----:B--2---:R-:W-:Y:S05]  /*9fd0*/  @!P0 BRA `(.L_x_160) ;  /* 0xfffffffc00f08947 */ /* 0x004fea000383ffff */
[----:B------:R-:W-:Y:S05]  /*9fe0*/  BRA `(.L_x_161) ;  /* 0xffffff9c00807947 */ /* 0x000fea000383ffff */
.L_x_76:
[----:B--2---:R2:W3:Y:S02]  /*9ff0*/  SYNCS.PHASECHK.TRANS64.TRYWAIT P0, [R12+URZ+0xa0], R9 ;  /* 0x0000a0090c0075a7 */ /* 0x0044e400080011ff */
[----:B---3--:R-:W-:Y:S05]  /*a000*/  @!P0 NANOSLEEP.SYNCS 0x989680 ;  /* 0x009896800000895d */ /* 0x008fea0003900000 */
[----:B------:R-:W3:Y:S02]  /*a010*/  @!P0 SYNCS.PHASECHK.TRANS64 P0, [R12+URZ+0xa0], R9 ;  /* 0x0000a0090c0085a7 */ /* 0x000ee400080010ff */
[----:B---3--:R-:W-:Y:S05]  /*a020*/  @!P0 BRA `(.L_x_76) ;  /* 0xfffffffc00f08947 */ /* 0x008fea000383ffff */
[----:B------:R-:W-:Y:S05]  /*a030*/  BRA `(.L_x_162) ;  /* 0xffffffa000b07947 */ /* 0x000fea000383ffff */
.L_x_79:
[----:B------:R-:W-:Y:S07]  /*a040*/  MOV R0, UR21 ;  /* 0x0000001500007c02 */ /* 0x000fee0008000f00 */
.L_x_163:
[----:B--2---:R2:W3:Y:S02]  /*a050*/  SYNCS.PHASECHK.TRANS64.TRYWAIT P2, [R0+URZ+0x98], R11 ;  /* 0x0000980b000075a7 */ /* 0x0044e400080411ff */
[----:B---3--:R-:W-:Y:S05]  /*a060*/  @!P2 NANOSLEEP.SYNCS 0x989680 ;  /* 0x009896800000a95d */ /* 0x008fea0003900000 */
[----:B------:R-:W3:Y:S02]  /*a070*/  @!P2 SYNCS.PHASECHK.TRANS64 P2, [R0+URZ+0x98], R11 ;  /* 0x0000980b0000a5a7 */ /* 0x000ee400080410ff */
[----:B---3--:R-:W-:Y:S05]  /*a080*/  @!P2 BRA `(.L_x_163) ;  /* 0xfffffffc00f0a947 */ /* 0x008fea000383ffff */
[----:B------:R-:W-:Y:S05]  /*a090*/  BRA `(.L_x_78) ;  /* 0xffffffa800187947 */ /* 0x000fea000383ffff */
.L_x_82:
[----:B--2---:R-:W-:Y:S07]  /*a0a0*/  MOV R0, UR21 ;  /* 0x0000001500007c02 */ /* 0x004fee0008000f00 */
.L_x_164:
[----:B--2---:R2:W3:Y:S02]  /*a0b0*/  SYNCS.PHASECHK.TRANS64.TRYWAIT P0, [R0+URZ+0x70], R9 ;  /* 0x00007009000075a7 */ /* 0x0044e400080011ff */
[----:B---3--:R-:W-:Y:S05]  /*a0c0*/  @!P0 NANOSLEEP.SYNCS 0x989680 ;  /* 0x009896800000895d */ /* 0x008fea0003900000 */
[----:B------:R-:W3:Y:S02]  /*a0d0*/  @!P0 SYNCS.PHASECHK.TRANS64 P0, [R0+URZ+0x70], R9 ;  /* 0x00007009000085a7 */ /* 0x000ee400080010ff */
[----:B---3--:R-:W-:Y:S05]  /*a0e0*/  @!P0 BRA `(.L_x_164) ;  /* 0xfffffffc00f08947 */ /* 0x008fea000383ffff */
[----:B------:R-:W-:Y:S05]  /*a0f0*/  BRA `(.L_x_165) ;  /* 0xffffffa800747947 */ /* 0x000fea000383ffff */
.L_x_83:
[----:B------:R-:W-:Y:S07]  /*a100*/  MOV R0, UR21 ;  /* 0x0000001500007c02 */ /* 0x000fee0008000f00 */
.L_x_166:
[----:B--2---:R2:W3:Y:S02]  /*a110*/  SYNCS.PHASECHK.TRANS64.TRYWAIT P0, [R0+URZ+0x78], R9 ;  /* 0x00007809000075a7 */ /* 0x0044e400080011ff */
[----:B---3--:R-:W-:Y:S05]  /*a120*/  @!P0 NANOSLEEP.SYNCS 0x989680 ;  /* 0x009896800000895d */ /* 0x008fea0003900000 */
[----:B------:R-:W3:Y:S02]  /*a130*/  @!P0 SYNCS.PHASECHK.TRANS64 P0, [R0+URZ+0x78], R9 ;  /* 0x00007809000085a7 */ /* 0x000ee400080010ff */
[----:B---3--:R-:W-:Y:S05]  /*a140*/  @!P0 BRA `(.L_x_166) ;  /* 0xfffffffc00f08947 */ /* 0x008fea000383ffff */
[----:B------:R-:W-:Y:S05]  /*a150*/  BRA `(.L_x_167) ;  /* 0xffffffa800ac7947 */ /* 0x000fea000383ffff */
.L_x_84:
[----:B------:R-:W-:Y:S07]  /*a160*/  MOV R0, UR21 ;  /* 0x0000001500007c02 */ /* 0x000fee0008000f00 */
.L_x_168:
[----:B--2---:R2:W3:Y:S02]  /*a170*/  SYNCS.PHASECHK.TRANS64.TRYWAIT P0, [R0+URZ+0x80], R9 ;  /* 0x00008009000075a7 */ /* 0x0044e400080011ff */
[----:B---3--:R-:W-:Y:S05]  /*a180*/  @!P0 NANOSLEEP.SYNCS 0x989680 ;  /* 0x009896800000895d */ /* 0x008fea0003900000 */
[----:B------:R-:W3:Y:S02]  /*a190*/  @!P0 SYNCS.PHASECHK.TRANS64 P0, [R0+URZ+0x80], R9 ;  /* 0x00008009000085a7 */ /* 0x000ee400080010ff */
[----:B---3--:R-:W-:Y:S05]  /*a1a0*/  @!P0 BRA `(.L_x_168) ;  /* 0xfffffffc00f08947 */ /* 0x008fea000383ffff */
[----:B------:R-:W-:Y:S05]  /*a1b0*/  BRA `(.L_x_169) ;  /* 0xffffffa800f07947 */ /* 0x000fea000383ffff */
.L_x_85:
[----:B------:R-:W-:Y:S07]  /*a1c0*/  MOV R0, UR21 ;  /* 0x0000001500007c02 */ /* 0x000fee0008000f00 */
.L_x_170:
[----:B--2---:R2:W3:Y:S02]  /*a1d0*/  SYNCS.PHASECHK.TRANS64.TRYWAIT P0, [R0+URZ+0x88], R9 ;  /* 0x00008809000075a7 */ /* 0x0044e400080011ff */
[----:B---3--:R-:W-:Y:S05]  /*a1e0*/  @!P0 NANOSLEEP.SYNCS 0x989680 ;  /* 0x009896800000895d */ /* 0x008fea0003900000 */
[----:B------:R-:W3:Y:S02]  /*a1f0*/  @!P0 SYNCS.PHASECHK.TRANS64 P0, [R0+URZ+0x88], R9 ;  /* 0x00008809000085a7 */ /* 0x000ee400080010ff */
[----:B---3--:R-:W-:Y:S05]  /*a200*/  @!P0 BRA `(.L_x_170) ;  /* 0xfffffffc00f08947 */ /* 0x008fea000383ffff */
[----:B------:R-:W-:Y:S05]  /*a210*/  BRA `(.L_x_171) ;  /* 0xffffffac00307947 */ /* 0x000fea000383ffff */
.L_x_87:
[----:B------:R-:W-:-:S07]  /*a220*/  MOV R0, UR21 ;  /* 0x0000001500007c02 */ /* 0x000fce0008000f00 */
.L_x_172:
[----:B---3--:R3:W4:Y:S02]  /*a230*/  SYNCS.PHASECHK.TRANS64.TRYWAIT P0, [R0+URZ+0x70], R3 ;  /* 0x00007003000075a7 */ /* 0x00872400080011ff */
[----:B----4-:R-:W-:Y:S05]  /*a240*/  @!P0 NANOSLEEP.SYNCS 0x989680 ;  /* 0x009896800000895d */ /* 0x010fea0003900000 */
[----:B------:R-:W4:Y:S02]  /*a250*/  @!P0 SYNCS.PHASECHK.TRANS64 P0, [R0+URZ+0x70], R3 ;  /* 0x00007003000085a7 */ /* 0x000f2400080010ff */
[----:B----4-:R-:W-:Y:S05]  /*a260*/  @!P0 BRA `(.L_x_172) ;  /* 0xfffffffc00f08947 */ /* 0x010fea000383ffff */
[----:B------:R-:W-:Y:S05]  /*a270*/  BRA `(.L_x_173) ;  /* 0xffffffac00a47947 */ /* 0x000fea000383ffff */
.L_x_88:
[----:B---3--:R-:W-:-:S07]  /*a280*/  MOV R0, UR21 ;  /* 0x0000001500007c02 */ /* 0x008fce0008000f00 */
.L_x_174:
[----:B---3--:R3:W4:Y:S02]  /*a290*/  SYNCS.PHASECHK.TRANS64.TRYWAIT P0, [R0+URZ+0x78], R3 ;  /* 0x00007803000075a7 */ /* 0x00872400080011ff */
[----:B----4-:R-:W-:Y:S05]  /*a2a0*/  @!P0 NANOSLEEP.SYNCS 0x989680 ;  /* 0x009896800000895d */ /* 0x010fea0003900000 */
[----:B------:R-:W4:Y:S02]  /*a2b0*/  @!P0 SYNCS.PHASECHK.TRANS64 P0, [R0+URZ+0x78], R3 ;  /* 0x00007803000085a7 */ /* 0x000f2400080010ff */
[----:B----4-:R-:W-:Y:S05]  /*a2c0*/  @!P0 BRA `(.L_x_174) ;  /* 0xfffffffc00f08947 */ /* 0x010fea000383ffff */
[----:B------:R-:W-:Y:S05]  /*a2d0*/  BRA `(.L_x_175) ;  /* 0xffffffac00947947 */ /* 0x000fea000383ffff */
.L_x_89:
[----:B---3--:R-:W-:-:S07]  /*a2e0*/  MOV R0, UR21 ;  /* 0x0000001500007c02 */ /* 0x008fce0008000f00 */
.L_x_176:
[----:B---3--:R3:W4:Y:S02]  /*a2f0*/  SYNCS.PHASECHK.TRANS64.TRYWAIT P0, [R0+URZ+0x80], R3 ;  /* 0x00008003000075a7 */ /* 0x00872400080011ff */
[----:B----4-:R-:W-:Y:S05]  /*a300*/  @!P0 NANOSLEEP.SYNCS 0x989680 ;  /* 0x009896800000895d */ /* 0x010fea0003900000 */
[----:B------:R-:W4:Y:S02]  /*a310*/  @!P0 SYNCS.PHASECHK.TRANS64 P0, [R0+URZ+0x80], R3 ;  /* 0x00008003000085a7 */ /* 0x000f2400080010ff */
[----:B----4-:R-:W-:Y:S05]  /*a320*/  @!P0 BRA `(.L_x_176) ;  /* 0xfffffffc00f08947 */ /* 0x010fea000383ffff */
[----:B------:R-:W-:Y:S05]  /*a330*/  BRA `(.L_x_177) ;  /* 0xffffffac00847947 */ /* 0x000fea000383ffff */
.L_x_91:
[----:B-1----:R1:W2:Y:S02]  /*a340*/  SYNCS.PHASECHK.TRANS64.TRYWAIT P0, [R3+URZ+0xa0], R0 ;  /* 0x0000a000030075a7 */ /* 0x0022a400080011ff */
[----:B--2---:R-:W-:Y:S05]  /*a350*/  @!P0 NANOSLEEP.SYNCS 0x989680 ;  /* 0x009896800000895d */ /* 0x004fea0003900000 */
[----:B------:R-:W2:Y:S02]  /*a360*/  @!P0 SYNCS.PHASECHK.TRANS64 P0, [R3+URZ+0xa0], R0 ;  /* 0x0000a000030085a7 */ /* 0x000ea400080010ff */
[----:B--2---:R-:W-:Y:S05]  /*a370*/  @!P0 BRA `(.L_x_91) ;  /* 0xfffffffc00f08947 */ /* 0x004fea000383ffff */
[----:B------:R-:W-:Y:S05]  /*a380*/  BRA `(.L_x_178) ;  /* 0xffffffb000547947 */ /* 0x000fea000383ffff */
.L_x_102:
[----:B--2---:R2:W1:Y:S02]  /*a390*/  SYNCS.PHASECHK.TRANS64.TRYWAIT P1, [R2+URZ+0x50], R3 ;  /* 0x00005003020075a7 */ /* 0x00446400080211ff */
[----:B-1----:R-:W-:Y:S05]  /*a3a0*/  @!P1 NANOSLEEP.SYNCS 0x989680 ;  /* 0x009896800000995d */ /* 0x002fea0003900000 */
[----:B------:R-:W1:Y:S02]  /*a3b0*/  @!P1 SYNCS.PHASECHK.TRANS64 P1, [R2+URZ+0x50], R3 ;  /* 0x00005003020095a7 */ /* 0x000e6400080210ff */
[----:B-1----:R-:W-:Y:S05]  /*a3c0*/  @!P1 BRA `(.L_x_102) ;  /* 0xfffffffc00f09947 */ /* 0x002fea000383ffff */
[----:B------:R-:W-:Y:S05]  /*a3d0*/  BRA `(.L_x_101) ;  /* 0xffffffbc00cc7947 */ /* 0x000fea000383ffff */
.L_x_104:
[----:B--2---:R2:W4:Y:S02]  /*a3e0*/  SYNCS.PHASECHK.TRANS64.TRYWAIT P0, [R71+URZ+0xc0], R4 ;  /* 0x0000c004470075a7 */ /* 0x00452400080011ff */
[----:B----4-:R-:W-:Y:S05]  /*a3f0*/  @!P0 NANOSLEEP.SYNCS 0x989680 ;  /* 0x009896800000895d */ /* 0x010fea0003900000 */
[----:B------:R-:W4:Y:S02]  /*a400*/  @!P0 SYNCS.PHASECHK.TRANS64 P0, [R71+URZ+0xc0], R4 ;  /* 0x0000c004470085a7 */ /* 0x000f2400080010ff */
[----:B----4-:R-:W-:Y:S05]  /*a410*/  @!P0 BRA `(.L_x_104) ;  /* 0xfffffffc00f08947 */ /* 0x010fea000383ffff */
[----:B------:R-:W-:Y:S05]  /*a420*/  BRA `(.L_x_103) ;  /* 0xffffffc0001c7947 */ /* 0x000fea000383ffff */
.L_x_112:
[----:B---3--:R3:W4:Y:S02]  /*a430*/  SYNCS.PHASECHK.TRANS64.TRYWAIT P0, [R112+URZ+0x50], R3 ;  /* 0x00005003700075a7 */ /* 0x00872400080011ff */
[----:B----4-:R-:W-:Y:S05]  /*a440*/  @!P0 NANOSLEEP.SYNCS 0x989680 ;  /* 0x009896800000895d */ /* 0x010fea0003900000 */
[----:B------:R-:W4:Y:S02]  /*a450*/  @!P0 SYNCS.PHASECHK.TRANS64 P0, [R112+URZ+0x50], R3 ;  /* 0x00005003700085a7 */ /* 0x000f2400080010ff */
[----:B----4-:R-:W-:Y:S05]  /*a460*/  @!P0 BRA `(.L_x_112) ;  /* 0xfffffffc00f08947 */ /* 0x010fea000383ffff */
[----:B------:R-:W-:Y:S05]  /*a470*/  BRA `(.L_x_111) ;  /* 0xffffffcc00107947 */ /* 0x000fea000383ffff */
.L_x_120:
[----:B---3--:R3:W4:Y:S02]  /*a480*/  SYNCS.PHASECHK.TRANS64.TRYWAIT P0, [R112+URZ+0x50], R5 ;  /* 0x00005005700075a7 */ /* 0x00872400080011ff */
[----:B----4-:R-:W-:Y:S05]  /*a490*/  @!P0 NANOSLEEP.SYNCS 0x989680 ;  /* 0x009896800000895d */ /* 0x010fea0003900000 */
[----:B------:R-:W4:Y:S02]  /*a4a0*/  @!P0 SYNCS.PHASECHK.TRANS64 P0, [R112+URZ+0x50], R5 ;  /* 0x00005005700085a7 */ /* 0x000f2400080010ff */
[----:B----4-:R-:W-:Y:S05]  /*a4b0*/  @!P0 BRA `(.L_x_120) ;  /* 0xfffffffc00f08947 */ /* 0x010fea000383ffff */
[----:B------:R-:W-:Y:S05]  /*a4c0*/  BRA `(.L_x_119) ;  /* 0xffffffd800507947 */ /* 0x000fea000383ffff */
.L_x_128:
[----:B---3--:R3:W4:Y:S02]  /*a4d0*/  SYNCS.PHASECHK.TRANS64.TRYWAIT P0, [R102+URZ+0x50], R3 ;  /* 0x00005003660075a7 */ /* 0x00872400080011ff */
[----:B----4-:R-:W-:Y:S05]  /*a4e0*/  @!P0 NANOSLEEP.SYNCS 0x989680 ;  /* 0x009896800000895d */ /* 0x010fea0003900000 */
[----:B------:R-:W4:Y:S02]  /*a4f0*/  @!P0 SYNCS.PHASECHK.TRANS64 P0, [R102+URZ+0x50], R3 ;  /* 0x00005003660085a7 */ /* 0x000f2400080010ff */
[----:B----4-:R-:W-:Y:S05]  /*a500*/  @!P0 BRA `(.L_x_128) ;  /* 0xfffffffc00f08947 */ /* 0x010fea000383ffff */
[----:B------:R-:W-:Y:S05]  /*a510*/  BRA `(.L_x_127) ;  /* 0xffffffe4009c7947 */ /* 0x000fea000383ffff */
        .weak           $__internal_0_$__cuda_sm10x_tcgen05_guardrail_trap_col_being_dealloced_not_returned_by_alloc
        .type           $__internal_0_$__cuda_sm10x_tcgen05_guardrail_trap_col_being_dealloced_not_returned_by_alloc,@function
        .size           $__internal_0_$__cuda_sm10x_tcgen05_guardrail_trap_col_being_dealloced_not_returned_by_alloc,($__internal_1_$__cuda_sm10x_tcgen05_guardrail_trap_phase_invalid_during_alloc - $__internal_0_$__cuda_sm10x_tcgen05_guardrail_trap_col_being_dealloced_not_returned_by_alloc)
$__internal_0_$__cuda_sm10x_tcgen05_guardrail_trap_col_being_dealloced_not_returned_by_alloc:
[----:B------:R-:W-:Y:S05]  /*a520*/  BPT.TRAP 0x1 ;  /* 0x000000040000795c */ /* 0x000fea0000300000 */
[----:B------:R-:W-:-:S04]  /*a530*/  HFMA2 R3, -RZ, RZ, 0, 0 ;  /* 0x00000000ff037431 */ /* 0x000fc800000001ff */
[----:B------:R-:W-:Y:S05]  /*a540*/  RET.REL.NODEC R2 `(_ZN7cutlass13device_kernelINS_4gemm6kernel13GemmUniversalIN4cute5tupleIJiiiiEEENS1_10collective13CollectiveMmaINS1_35MainloopSm100TmaUmmaWarpSpecializedILi5ELi2ELi4ENS5_IJNS4_1CILi2EEESB_NSA_ILi1EEEEEEEENS5_IJNSA_ILi64EEENSA_ILi256EEENSA_ILi128EEEEEENS_12float_e4m3_tENS5_IJlSC_lEEESJ_SK_NS4_8TiledMMAINS4_8MMA_AtomIJNS4_10MMA_TraitsINS4_19SM100_MMA_F8F6F4_SSEJSJ_SJ_fSF_SG_NS4_17integral_constantINS4_4UMMA5MajorELSR_0EEESS_NSP_INSQ_7ScaleInELST_0EEESU_EEEEEENS4_6LayoutINS5_IJSC_SC_SC_EEENS5_IJNSA_ILi0EEESZ_SZ_EEEEENS5_IJNS4_10UnderscoreES12_S12_EEEEENS4_23SM90_TMA_LOAD_MULTICASTENS4_14ComposedLayoutINS4_7SwizzleILi3ELi4ELi3EEENS4_18smem_ptr_flag_bitsILi8EEENSX_INS5_IJNSA_ILi8EEESH_EEENS5_IJSH_SC_EEEEEEEvNS4_8identityES15_S1F_vS1G_EENS_8epilogue10collective18CollectiveEpilogueINS1I_23Sm100TmaWarpSpecializedILi4ELi2ELi32ELb0ELb0EEEJSI_NS5_IJNSX_ISF_SC_EES1N_EEESJ_SK_SJ_SK_NS1I_6fusion15FusionCallbacksIS1M_NS1P_17LinearCombinationISJ_fSJ_fLNS_15FloatRoundStyleE2EEESI_S1O_JEEENS4_5SM1004TMEM4LOAD26SM100_TMEM_LOAD_16dp32b32xENS4_13SM90_TMA_LOADENS16_INS17_ILi2ELi4ELi3EEES1A_NSX_INS5_IJS1B_SF_EEENS5_IJSF_SC_EEEEEEENS4_39AutoVectorizingCopyWithAssumedAlignmentILi128EEENS4_14SM90_TMA_STOREES24_S26_S26_EEEvvEEEEvNT_6ParamsE) ;  /* 0xffffff5802ac7950 */ /* 0x000fea0003c3ffff */
        .weak           $__internal_1_$__cuda_sm10x_tcgen05_guardrail_trap_phase_invalid_during_alloc
        .type           $__internal_1_$__cuda_sm10x_tcgen05_guardrail_trap_phase_invalid_during_alloc,@function
        .size           $__internal_1_$__cuda_sm10x_tcgen05_guardrail_trap_phase_invalid_during_alloc,($__internal_2_$__cuda_sm10x_tcgen05_guardrail_trap_unallocated_columns_being_dealloced - $__internal_1_$__cuda_sm10x_tcgen05_guardrail_trap_phase_invalid_during_alloc)
$__internal_1_$__cuda_sm10x_tcgen05_guardrail_trap_phase_invalid_during_alloc:
[----:B------:R-:W-:Y:S05]  /*a550*/  BPT.TRAP 0x1 ;  /* 0x000000040000795c */ /* 0x000fea0000300000 */
[----:B------:R-:W-:-:S04]  /*a560*/  MOV R5, 0x0 ;  /* 0x0000000000057802 */ /* 0x000fc80000000f00 */
[----:B------:R-:W-:Y:S05]  /*a570*/  RET.REL.NODEC R4 `(_ZN7cutlass13device_kernelINS_4gemm6kernel13GemmUniversalIN4cute5tupleIJiiiiEEENS1_10collective13CollectiveMmaINS1_35MainloopSm100TmaUmmaWarpSpecializedILi5ELi2ELi4ENS5_IJNS4_1CILi2EEESB_NSA_ILi1EEEEEEEENS5_IJNSA_ILi64EEENSA_ILi256EEENSA_ILi128EEEEEENS_12float_e4m3_tENS5_IJlSC_lEEESJ_SK_NS4_8TiledMMAINS4_8MMA_AtomIJNS4_10MMA_TraitsINS4_19SM100_MMA_F8F6F4_SSEJSJ_SJ_fSF_SG_NS4_17integral_constantINS4_4UMMA5MajorELSR_0EEESS_NSP_INSQ_7ScaleInELST_0EEESU_EEEEEENS4_6LayoutINS5_IJSC_SC_SC_EEENS5_IJNSA_ILi0EEESZ_SZ_EEEEENS5_IJNS4_10UnderscoreES12_S12_EEEEENS4_23SM90_TMA_LOAD_MULTICASTENS4_14ComposedLayoutINS4_7SwizzleILi3ELi4ELi3EEENS4_18smem_ptr_flag_bitsILi8EEENSX_INS5_IJNSA_ILi8EEESH_EEENS5_IJSH_SC_EEEEEEEvNS4_8identityES15_S1F_vS1G_EENS_8epilogue10collective18CollectiveEpilogueINS1I_23Sm100TmaWarpSpecializedILi4ELi2ELi32ELb0ELb0EEEJSI_NS5_IJNSX_ISF_SC_EES1N_EEESJ_SK_SJ_SK_NS1I_6fusion15FusionCallbacksIS1M_NS1P_17LinearCombinationISJ_fSJ_fLNS_15FloatRoundStyleE2EEESI_S1O_JEEENS4_5SM1004TMEM4LOAD26SM100_TMEM_LOAD_16dp32b32xENS4_13SM90_TMA_LOADENS16_INS17_ILi2ELi4ELi3EEES1A_NSX_INS5_IJS1B_SF_EEENS5_IJSF_SC_EEEEEEENS4_39AutoVectorizingCopyWithAssumedAlignmentILi128EEENS4_14SM90_TMA_STOREES24_S26_S26_EEEvvEEEEvNT_6ParamsE) ;  /* 0xffffff5804a07950 */ /* 0x000fea0003c3ffff */
        .weak           $__internal_2_$__cuda_sm10x_tcgen05_guardrail_trap_unallocated_columns_being_dealloced
        .type           $__internal_2_$__cuda_sm10x_tcgen05_guardrail_trap_unallocated_columns_being_dealloced,@function
        .size           $__internal_2_$__cuda_sm10x_tcgen05_guardrail_trap_unallocated_columns_being_dealloced,(.L_x_180 - $__internal_2_$__cuda_sm10x_tcgen05_guardrail_trap_unallocated_columns_being_dealloced)
$__internal_2_$__cuda_sm10x_tcgen05_guardrail_trap_unallocated_columns_being_dealloced:
[----:B------:R-:W-:Y:S05]  /*a580*/  BPT.TRAP 0x1 ;  /* 0x000000040000795c */ /* 0x000fea0000300000 */
[----:B------:R-:W-:-:S04]  /*a590*/  HFMA2 R3, -RZ, RZ, 0, 0 ;  /* 0x00000000ff037431 */ /* 0x000fc800000001ff */
[----:B------:R-:W-:Y:S05]  /*a5a0*/  RET.REL.NODEC R2 `(_ZN7cutlass13device_kernelINS_4gemm6kernel13GemmUniversalIN4cute5tupleIJiiiiEEENS1_10collective13CollectiveMmaINS1_35MainloopSm100TmaUmmaWarpSpecializedILi5ELi2ELi4ENS5_IJNS4_1CILi2EEESB_NSA_ILi1EEEEEEEENS5_IJNSA_ILi64EEENSA_ILi256EEENSA_ILi128EEEEEENS_12float_e4m3_tENS5_IJlSC_lEEESJ_SK_NS4_8TiledMMAINS4_8MMA_AtomIJNS4_10MMA_TraitsINS4_19SM100_MMA_F8F6F4_SSEJSJ_SJ_fSF_SG_NS4_17integral_constantINS4_4UMMA5MajorELSR_0EEESS_NSP_INSQ_7ScaleInELST_0EEESU_EEEEEENS4_6LayoutINS5_IJSC_SC_SC_EEENS5_IJNSA_ILi0EEESZ_SZ_EEEEENS5_IJNS4_10UnderscoreES12_S12_EEEEENS4_23SM90_TMA_LOAD_MULTICASTENS4_14ComposedLayoutINS4_7SwizzleILi3ELi4ELi3EEENS4_18smem_ptr_flag_bitsILi8EEENSX_INS5_IJNSA_ILi8EEESH_EEENS5_IJSH_SC_EEEEEEEvNS4_8identityES15_S1F_vS1G_EENS_8epilogue10collective18CollectiveEpilogueINS1I_23Sm100TmaWarpSpecializedILi4ELi2ELi32ELb0ELb0EEEJSI_NS5_IJNSX_ISF_SC_EES1N_EEESJ_SK_SJ_SK_NS1I_6fusion15FusionCallbacksIS1M_NS1P_17LinearCombinationISJ_fSJ_fLNS_15FloatRoundStyleE2EEESI_S1O_JEEENS4_5SM1004TMEM4LOAD26SM100_TMEM_LOAD_16dp32b32xENS4_13SM90_TMA_LOADENS16_INS17_ILi2ELi4ELi3EEES1A_NSX_INS5_IJS1B_SF_EEENS5_IJSF_SC_EEEEEEENS4_39AutoVectorizingCopyWithAssumedAlignmentILi128EEENS4_14SM90_TMA_STOREES24_S26_S26_EEEvvEEEEvNT_6ParamsE) ;  /* 0xffffff5802947950 */ /* 0x000fea0003c3ffff */
.L_x_179:
[----:B------:R-:W-:-:S00]  /*a5b0*/  BRA `(.L_x_179) ;  /* 0xfffffffc00fc7947 */ /* 0x000fc0000383ffff */
[----:B------:R-:W-:-:S00]  /*a5c0*/  NOP ;  /* 0x0000000000007918 */ /* 0x000fc00000000000 */
        /* <DEDUP_REMOVED lines=11> */
.L_x_180:


//--------------------- .nv.global.init           --------------------------
	.section	.nv.global.init,"aw",@progbits
.nv.global.init:
	.type		$str$27,@object
	.size		$str$27,($str$28 - $str$27)
$str$27:
        /*0000*/ 	.byte	0x28, 0x61, 0x64, 0x64, 0x72, 0x65, 0x73, 0x73, 0x20, 0x26, 0x20, 0x6d, 0x61, 0x73, 0x6b, 0x29
        /*0010*/ 	.byte	0x20, 0x3d, 0x3d, 0x20, 0x30, 0x00
	.type		$str$28,@object
	.size		$str$28,($str$26 - $str$28)
$str$28:
        /*0016*/ 	.byte	0x2f, 0x74, 0x6d, 0x70, 0x2f, 0x63, 0x75, 0x74, 0x6c, 0x61, 0x73, 0x73, 0x5f, 0x73, 0x77, 0x65
        /*0026*/ 	.byte	0x65, 0x70, 0x5f, 0x73, 0x72, 0x63, 0x2f, 0x69, 0x6e, 0x63, 0x6c, 0x75, 0x64, 0x65, 0x2f, 0x63
        /*0036*/ 	.byte	0x75, 0x74, 0x65, 0x2f, 0x70, 0x6f, 0x69, 0x6e, 0x74, 0x65, 0x72, 0x5f, 0x66, 0x6c, 0x61, 0x67
        /*0046*/ 	.byte	0x67, 0x65, 0x64, 0x2e, 0x68, 0x70, 0x70, 0x00
	.type		$str$26,@object
	.size		$str$26,($str$25 - $str$26)
$str$26:
        /*004e*/ 	.byte	0x2f, 0x74, 0x6d, 0x70, 0x2f, 0x63, 0x75, 0x74, 0x6c, 0x61, 0x73, 0x73, 0x5f, 0x73, 0x77, 0x65
        /*005e*/ 	.byte	0x65, 0x70, 0x5f, 0x73, 0x72, 0x63, 0x2f, 0x69, 0x6e, 0x63, 0x6c, 0x75, 0x64, 0x65, 0x2f, 0x63
        /*006e*/ 	.byte	0x75, 0x74, 0x65, 0x2f, 0x61, 0x74, 0x6f, 0x6d, 0x2f, 0x63, 0x6f, 0x70, 0x79, 0x5f, 0x74, 0x72
        /*007e*/ 	.byte	0x61, 0x69, 0x74, 0x73, 0x5f, 0x73, 0x6d, 0x31, 0x30, 0x30, 0x2e, 0x68, 0x70, 0x70, 0x00
	.type		$str$25,@object
	.size		$str$25,(__unnamed_1 - $str$25)
$str$25:
        /*008d*/ 	.byte	0x28, 0x28, 0x75, 0x69, 0x6e, 0x74, 0x33, 0x32, 0x5f, 0x74, 0x28, 0x74, 0x68, 0x72, 0x65, 0x61
        /*009d*/ 	.byte	0x64, 0x49, 0x64, 0x78, 0x2e, 0x78, 0x29, 0x20, 0x2f, 0x20, 0x33, 0x32, 0x29, 0x20, 0x25, 0x20
        /*00ad*/ 	.byte	0x34, 0x29, 0x20, 0x3d, 0x3d, 0x20, 0x28, 0x28, 0x28, 0x74, 0x6d, 0x65, 0x6d, 0x5f, 0x61, 0x64
        /*00bd*/ 	.byte	0x64, 0x72, 0x20, 0x3e, 0x3e, 0x20, 0x31, 0x36, 0x29, 0x20, 0x2f, 0x20, 0x33, 0x32, 0x29, 0x20
        /*00cd*/ 	.byte	0x25, 0x20, 0x34, 0x29, 0x00
	.type		__unnamed_1,@object
	.size		__unnamed_1,(__unnamed_2 - __unnamed_1)
__unnamed_1:
        /*00d2*/ 	.byte	0x61, 0x75, 0x74, 0x6f, 0x20, 0x63, 0x75, 0x74, 0x65, 0x3a, 0x3a, 0x61, 0x73, 0x5f, 0x70, 0x6f
        /* <DEDUP_REMOVED lines=24> */
        /*0262*/ 	.byte	0x3c, 0x34, 0x30, 0x39, 0x36, 0x3e, 0x3e, 0x3e, 0x3e, 0x5d, 0x00
	.type		__unnamed_2,@object
	.size		__unnamed_2,(__unnamed_3 - __unnamed_2)
__unnamed_2:
        /* <DEDUP_REMOVED lines=26> */
	.type		__unnamed_3,@object
	.size		__unnamed_3,(.L_3 - __unnamed_3)
__unnamed_3:
        /* <DEDUP_REMOVED lines=40> */
        /*0688*/ 	.byte	0x74, 0x65, 0x3a, 0x3a, 0x43, 0x3c, 0x30, 0x3e, 0x3e, 0x3e, 0x3e, 0x5d, 0x00
.L_3:


//--------------------- .nv.shared._ZN7cutlass13device_kernelINS_4gemm6kernel13GemmUniversalIN4cute5tupleIJiiiiEEENS1_10collective13CollectiveMmaINS1_35MainloopSm100TmaUmmaWarpSpecializedILi5ELi2ELi4ENS5_IJNS4_1CILi2EEESB_NSA_ILi1EEEEEEEENS5_IJNSA_ILi64EEENSA_ILi256EEENSA_ILi128EEEEEENS_12float_e4m3_tENS5_IJlSC_lEEESJ_SK_NS4_8TiledMMAINS4_8MMA_AtomIJNS4_10MMA_TraitsINS4_19SM100_MMA_F8F6F4_SSEJSJ_SJ_fSF_SG_NS4_17integral_constantINS4_4UMMA5MajorELSR_0EEESS_NSP_INSQ_7ScaleInELST_0EEESU_EEEEEENS4_6LayoutINS5_IJSC_SC_SC_EEENS5_IJNSA_ILi0EEESZ_SZ_EEEEENS5_IJNS4_10UnderscoreES12_S12_EEEEENS4_23SM90_TMA_LOAD_MULTICASTENS4_14ComposedLayoutINS4_7SwizzleILi3ELi4ELi3EEENS4_18smem_ptr_flag_bitsILi8EEENSX_INS5_IJNSA_ILi8EEESH_EEENS5_IJSH_SC_EEEEEEEvNS4_8identityES15_S1F_vS1G_EENS_8epilogue10collective18CollectiveEpilogueINS1I_23Sm100TmaWarpSpecializedILi4ELi2ELi32ELb0ELb0EEEJSI_NS5_IJNSX_ISF_SC_EES1N_EEESJ_SK_SJ_SK_NS1I_6fusion15FusionCallbacksIS1M_NS1P_17LinearCombinationISJ_fSJ_fLNS_15FloatRoundStyleE2EEESI_S1O_JEEENS4_5SM1004TMEM4LOAD26SM100_TMEM_LOAD_16dp32b32xENS4_13SM90_TMA_LOADENS16_INS17_ILi2ELi4ELi3EEES1A_NSX_INS5_IJS1B_SF_EEENS5_IJSF_SC_EEEEEEENS4_39AutoVectorizingCopyWithAssumedAlignmentILi128EEENS4_14SM90_TMA_STOREES24_S26_S26_EEEvvEEEEvNT_6ParamsE --------------------------
	.section	.nv.shared._ZN7cutlass13device_kernelINS_4gemm6kernel13GemmUniversalIN4cute5tupleIJiiiiEEENS1_10collective13CollectiveMmaINS1_35MainloopSm100TmaUmmaWarpSpecializedILi5ELi2ELi4ENS5_IJNS4_1CILi2EEESB_NSA_ILi1EEEEEEEENS5_IJNSA_ILi64EEENSA_ILi256EEENSA_ILi128EEEEEENS_12float_e4m3_tENS5_IJlSC_lEEESJ_SK_NS4_8TiledMMAINS4_8MMA_AtomIJNS4_10MMA_TraitsINS4_19SM100_MMA_F8F6F4_SSEJSJ_SJ_fSF_SG_NS4_17integral_constantINS4_4UMMA5MajorELSR_0EEESS_NSP_INSQ_7ScaleInELST_0EEESU_EEEEEENS4_6LayoutINS5_IJSC_SC_SC_EEENS5_IJNSA_ILi0EEESZ_SZ_EEEEENS5_IJNS4_10UnderscoreES12_S12_EEEEENS4_23SM90_TMA_LOAD_MULTICASTENS4_14ComposedLayoutINS4_7SwizzleILi3ELi4ELi3EEENS4_18smem_ptr_flag_bitsILi8EEENSX_INS5_IJNSA_ILi8EEESH_EEENS5_IJSH_SC_EEEEEEEvNS4_8identityES15_S1F_vS1G_EENS_8epilogue10collective18CollectiveEpilogueINS1I_23Sm100TmaWarpSpecializedILi4ELi2ELi32ELb0ELb0EEEJSI_NS5_IJNSX_ISF_SC_EES1N_EEESJ_SK_SJ_SK_NS1I_6fusion15FusionCallbacksIS1M_NS1P_17LinearCombinationISJ_fSJ_fLNS_15FloatRoundStyleE2EEESI_S1O_JEEENS4_5SM1004TMEM4LOAD26SM100_TMEM_LOAD_16dp32b32xENS4_13SM90_TMA_LOADENS16_INS17_ILi2ELi4ELi3EEES1A_NSX_INS5_IJS1B_SF_EEENS5_IJSF_SC_EEEEEEENS4_39AutoVectorizingCopyWithAssumedAlignmentILi128EEENS4_14SM90_TMA_STOREES24_S26_S26_EEEvvEEEEvNT_6ParamsE,"aw",@nobits
	.sectionflags	@""
	.align	16
	.zero		1024


//--------------------- .nv.shared.reserved.0     --------------------------
	.section	.nv.shared.reserved.0,"aw",@nobits
	.weak		__nv_reservedSMEM_offset_0_alias
	.size		__nv_reservedSMEM_offset_0_alias, 0, 64
	.other		__nv_reservedSMEM_offset_0_alias,@"STO_CUDA_RESERVED_SHARED STV_DEFAULT"
__nv_reservedSMEM_offset_0_alias:
	.zero		0
.nv.shared.reserved.0:
	.zero		64
	.weak		__nv_reservedSMEM_tcgen05_partition
	.type		__nv_reservedSMEM_tcgen05_partition,@object
	.size		__nv_reservedSMEM_tcgen05_partition,(.L_0 - __nv_reservedSMEM_tcgen05_partition)
__nv_reservedSMEM_tcgen05_partition:
	.zero		32
.L_0:


//--------------------- .nv.global                --------------------------
	.section	.nv.global,"aw",@nobits
.nv.global:
	.type		_ZN40_INTERNAL_88e2d45e_4_k_cu_013d2c1e_318844cute1_E,@object
	.size		_ZN40_INTERNAL_88e2d45e_4_k_cu_013d2c1e_318844cute1_E,(_ZN40_INTERNAL_88e2d45e_4_k_cu_013d2c1e_318844cuda3std3__45__cpo6cbeginE - _ZN40_INTERNAL_88e2d45e_4_k_cu_013d2c1e_318844cute1_E)
_ZN40_INTERNAL_88e2d45e_4_k_cu_013d2c1e_318844cute1_E:
	.zero		1
	.type		_ZN40_INTERNAL_88e2d45e_4_k_cu_013d2c1e_318844cuda3std3__45__cpo6cbeginE,@object
	.size		_ZN40_INTERNAL_88e2d45e_4_k_cu_013d2c1e_318844cuda3std3__45__cpo6cbeginE,(_ZN40_INTERNAL_88e2d45e_4_k_cu_013d2c1e_318844cuda3std3__48in_placeE - _ZN40_INTERNAL_88e2d45e_4_k_cu_013d2c1e_318844cuda3std3__45__cpo6cbeginE)
_ZN40_INTERNAL_88e2d45e_4_k_cu_013d2c1e_318844cuda3std3__45__cpo6cbeginE:
	.zero		1
	.type		_ZN40_INTERNAL_88e2d45e_4_k_cu_013d2c1e_318844cuda3std3__48in_placeE,@object
	.size		_ZN40_INTERNAL_88e2d45e_4_k_cu_013d2c1e_318844cuda3std3__48in_placeE,(_ZN40_INTERNAL_88e2d45e_4_k_cu_013d2c1e_318844cuda3std6ranges3__45__cpo9iter_moveE - _ZN40_INTERNAL_88e2d45e_4_k_cu_013d2c1e_318844cuda3std3__48in_placeE)
_ZN40_INTERNAL_88e2d45e_4_k_cu_013d2c1e_318844cuda3std3__48in_placeE:
	.zero		1
	.type		_ZN40_INTERNAL_88e2d45e_4_k_cu_013d2c1e_318844cuda3std6ranges3__45__cpo9iter_moveE,@object
	.size		_ZN40_INTERNAL_88e2d45e_4_k_cu_013d2c1e_318844cuda3std6ranges3__45__cpo9iter_moveE,(_ZN40_INTERNAL_88e2d45e_4_k_cu_013d2c1e_318844cuda3std3__45__cpo5beginE - _ZN40_INTERNAL_88e2d45e_4_k_cu_013d2c1e_318844cuda3std6ranges3__45__cpo9iter_moveE)
_ZN40_INTERNAL_88e2d45e_4_k_cu_013d2c1e_318844cuda3std6ranges3__45__cpo9iter_moveE:
	.zero		1
	.type		_ZN40_INTERNAL_88e2d45e_4_k_cu_013d2c1e_318844cuda3std3__45__cpo5beginE,@object
	.size		_ZN40_INTERNAL_88e2d45e_4_k_cu_013d2c1e_318844cuda3std3__45__cpo5beginE,(_ZN40_INTERNAL_88e2d45e_4_k_cu_013d2c1e_318844cuda3std3__442_GLOBAL__N__88e2d45e_4_k_cu_013d2c1e_318846ignoreE - _ZN40_INTERNAL_88e2d45e_4_k_cu_013d2c1e_318844cuda3std3__45__cpo5beginE)
_ZN40_INTERNAL_88e2d45e_4_k_cu_013d2c1e_318844cuda3std3__45__cpo5beginE:
	.zero		1
	.type		_ZN40_INTERNAL_88e2d45e_4_k_cu_013d2c1e_318844cuda3std3__442_GLOBAL__N__88e2d45e_4_k_cu_013d2c1e_318846ignoreE,@object
	.size		_ZN40_INTERNAL_88e2d45e_4_k_cu_013d2c1e_318844cuda3std3__442_GLOBAL__N__88e2d45e_4_k_cu_013d2c1e_318846ignoreE,(_ZN40_INTERNAL_88e2d45e_4_k_cu_013d2c1e_318844cute7productE - _ZN40_INTERNAL_88e2d45e_4_k_cu_013d2c1e_318844cuda3std3__442_GLOBAL__N__88e2d45e_4_k_cu_013d2c1e_318846ignoreE)
_ZN40_INTERNAL_88e2d45e_4_k_cu_013d2c1e_318844cuda3std3__442_GLOBAL__N__88e2d45e_4_k_cu_013d2c1e_318846ignoreE:
	.zero		1
	.type		_ZN40_INTERNAL_88e2d45e_4_k_cu_013d2c1e_318844cute7productE,@object
	.size		_ZN40_INTERNAL_88e2d45e_4_k_cu_013d2c1e_318844cute7productE,(_ZN40_INTERNAL_88e2d45e_4_k_cu_013d2c1e_318844cuda3std3__45__cpo3endE - _ZN40_INTERNAL_88e2d45e_4_k_cu_013d2c1e_318844cute7productE)
_ZN40_INTERNAL_88e2d45e_4_k_cu_013d2c1e_318844cute7productE:
	.zero		1
	.type		_ZN40_INTERNAL_88e2d45e_4_k_cu_013d2c1e_318844cuda3std3__45__cpo3endE,@object
	.size		_ZN40_INTERNAL_88e2d45e_4_k_cu_013d2c1e_318844cuda3std3__45__cpo3endE,(_ZN40_INTERNAL_88e2d45e_4_k_cu_013d2c1e_318844cuda3std3__419piecewise_constructE - _ZN40_INTERNAL_88e2d45e_4_k_cu_013d2c1e_318844cuda3std3__45__cpo3endE)
_ZN40_INTERNAL_88e2d45e_4_k_cu_013d2c1e_318844cuda3std3__45__cpo3endE:
	.zero		1
	.type		_ZN40_INTERNAL_88e2d45e_4_k_cu_013d2c1e_318844cuda3std3__419piecewise_constructE,@object
	.size		_ZN40_INTERNAL_88e2d45e_4_k_cu_013d2c1e_318844cuda3std3__419piecewise_constructE,(_ZN40_INTERNAL_88e2d45e_4_k_cu_013d2c1e_318844cuda3std3__45__cpo4cendE - _ZN40_INTERNAL_88e2d45e_4_k_cu_013d2c1e_318844cuda3std3__419piecewise_constructE)
_ZN40_INTERNAL_88e2d45e_4_k_cu_013d2c1e_318844cuda3std3__419piecewise_constructE:
	.zero		1
	.type		_ZN40_INTERNAL_88e2d45e_4_k_cu_013d2c1e_318844cuda3std3__45__cpo4cendE,@object
	.size		_ZN40_INTERNAL_88e2d45e_4_k_cu_013d2c1e_318844cuda3std3__45__cpo4cendE,(_ZN40_INTERNAL_88e2d45e_4_k_cu_013d2c1e_318844cuda3std6ranges3__45__cpo4swapE - _ZN40_INTERNAL_88e2d45e_4_k_cu_013d2c1e_318844cuda3std3__45__cpo4cendE)
_ZN40_INTERNAL_88e2d45e_4_k_cu_013d2c1e_318844cuda3std3__45__cpo4cendE:
	.zero		1
	.type		_ZN40_INTERNAL_88e2d45e_4_k_cu_013d2c1e_318844cuda3std6ranges3__45__cpo4swapE,@object
	.size		_ZN40_INTERNAL_88e2d45e_4_k_cu_013d2c1e_318844cuda3std6ranges3__45__cpo4swapE,(.L_11 - _ZN40_INTERNAL_88e2d45e_4_k_cu_013d2c1e_318844cuda3std6ranges3__45__cpo4swapE)
_ZN40_INTERNAL_88e2d45e_4_k_cu_013d2c1e_318844cuda3std6ranges3__45__cpo4swapE:
	.zero		1
.L_11:


//--------------------- .nv.constant0._ZN7cutlass13device_kernelINS_4gemm6kernel13GemmUniversalIN4cute5tupleIJiiiiEEENS1_10collective13CollectiveMmaINS1_35MainloopSm100TmaUmmaWarpSpecializedILi5ELi2ELi4ENS5_IJNS4_1CILi2EEESB_NSA_ILi1EEEEEEEENS5_IJNSA_ILi64EEENSA_ILi256EEENSA_ILi128EEEEEENS_12float_e4m3_tENS5_IJlSC_lEEESJ_SK_NS4_8TiledMMAINS4_8MMA_AtomIJNS4_10MMA_TraitsINS4_19SM100_MMA_F8F6F4_SSEJSJ_SJ_fSF_SG_NS4_17integral_constantINS4_4UMMA5MajorELSR_0EEESS_NSP_INSQ_7ScaleInELST_0EEESU_EEEEEENS4_6LayoutINS5_IJSC_SC_SC_EEENS5_IJNSA_ILi0EEESZ_SZ_EEEEENS5_IJNS4_10UnderscoreES12_S12_EEEEENS4_23SM90_TMA_LOAD_MULTICASTENS4_14ComposedLayoutINS4_7SwizzleILi3ELi4ELi3EEENS4_18smem_ptr_flag_bitsILi8EEENSX_INS5_IJNSA_ILi8EEESH_EEENS5_IJSH_SC_EEEEEEEvNS4_8identityES15_S1F_vS1G_EENS_8epilogue10collective18CollectiveEpilogueINS1I_23Sm100TmaWarpSpecializedILi4ELi2ELi32ELb0ELb0EEEJSI_NS5_IJNSX_ISF_SC_EES1N_EEESJ_SK_SJ_SK_NS1I_6fusion15FusionCallbacksIS1M_NS1P_17LinearCombinationISJ_fSJ_fLNS_15FloatRoundStyleE2EEESI_S1O_JEEENS4_5SM1004TMEM4LOAD26SM100_TMEM_LOAD_16dp32b32xENS4_13SM90_TMA_LOADENS16_INS17_ILi2ELi4ELi3EEES1A_NSX_INS5_IJS1B_SF_EEENS5_IJSF_SC_EEEEEEENS4_39AutoVectorizingCopyWithAssumedAlignmentILi128EEENS4_14SM90_TMA_STOREES24_S26_S26_EEEvvEEEEvNT_6ParamsE --------------------------
	.section	.nv.constant0._ZN7cutlass13device_kernelINS_4gemm6kernel13GemmUniversalIN4cute5tupleIJiiiiEEENS1_10collective13CollectiveMmaINS1_35MainloopSm100TmaUmmaWarpSpecializedILi5ELi2ELi4ENS5_IJNS4_1CILi2EEESB_NSA_ILi1EEEEEEEENS5_IJNSA_ILi64EEENSA_ILi256EEENSA_ILi128EEEEEENS_12float_e4m3_tENS5_IJlSC_lEEESJ_SK_NS4_8TiledMMAINS4_8MMA_AtomIJNS4_10MMA_TraitsINS4_19SM100_MMA_F8F6F4_SSEJSJ_SJ_fSF_SG_NS4_17integral_constantINS4_4UMMA5MajorELSR_0EEESS_NSP_INSQ_7ScaleInELST_0EEESU_EEEEEENS4_6LayoutINS5_IJSC_SC_SC_EEENS5_IJNSA_ILi0EEESZ_SZ_EEEEENS5_IJNS4_10UnderscoreES12_S12_EEEEENS4_23SM90_TMA_LOAD_MULTICASTENS4_14ComposedLayoutINS4_7SwizzleILi3ELi4ELi3EEENS4_18smem_ptr_flag_bitsILi8EEENSX_INS5_IJNSA_ILi8EEESH_EEENS5_IJSH_SC_EEEEEEEvNS4_8identityES15_S1F_vS1G_EENS_8epilogue10collective18CollectiveEpilogueINS1I_23Sm100TmaWarpSpecializedILi4ELi2ELi32ELb0ELb0EEEJSI_NS5_IJNSX_ISF_SC_EES1N_EEESJ_SK_SJ_SK_NS1I_6fusion15FusionCallbacksIS1M_NS1P_17LinearCombinationISJ_fSJ_fLNS_15FloatRoundStyleE2EEESI_S1O_JEEENS4_5SM1004TMEM4LOAD26SM100_TMEM_LOAD_16dp32b32xENS4_13SM90_TMA_LOADENS16_INS17_ILi2ELi4ELi3EEES1A_NSX_INS5_IJS1B_SF_EEENS5_IJSF_SC_EEEEEEENS4_39AutoVectorizingCopyWithAssumedAlignmentILi128EEENS4_14SM90_TMA_STOREES24_S26_S26_EEEvvEEEEvNT_6ParamsE,"a",@progbits
	.sectionflags	@""
	.align	4
.nv.constant0._ZN7cutlass13device_kernelINS_4gemm6kernel13GemmUniversalIN4cute5tupleIJiiiiEEENS1_10collective13CollectiveMmaINS1_35MainloopSm100TmaUmmaWarpSpecializedILi5ELi2ELi4ENS5_IJNS4_1CILi2EEESB_NSA_ILi1EEEEEEEENS5_IJNSA_ILi64EEENSA_ILi256EEENSA_ILi128EEEEEENS_12float_e4m3_tENS5_IJlSC_lEEESJ_SK_NS4_8TiledMMAINS4_8MMA_AtomIJNS4_10MMA_TraitsINS4_19SM100_MMA_F8F6F4_SSEJSJ_SJ_fSF_SG_NS4_17integral_constantINS4_4UMMA5MajorELSR_0EEESS_NSP_INSQ_7ScaleInELST_0EEESU_EEEEEENS4_6LayoutINS5_IJSC_SC_SC_EEENS5_IJNSA_ILi0EEESZ_SZ_EEEEENS5_IJNS4_10UnderscoreES12_S12_EEEEENS4_23SM90_TMA_LOAD_MULTICASTENS4_14ComposedLayoutINS4_7SwizzleILi3ELi4ELi3EEENS4_18smem_ptr_flag_bitsILi8EEENSX_INS5_IJNSA_ILi8EEESH_EEENS5_IJSH_SC_EEEEEEEvNS4_8identityES15_S1F_vS1G_EENS_8epilogue10collective18CollectiveEpilogueINS1I_23Sm100TmaWarpSpecializedILi4ELi2ELi32ELb0ELb0EEEJSI_NS5_IJNSX_ISF_SC_EES1N_EEESJ_SK_SJ_SK_NS1I_6fusion15FusionCallbacksIS1M_NS1P_17LinearCombinationISJ_fSJ_fLNS_15FloatRoundStyleE2EEESI_S1O_JEEENS4_5SM1004TMEM4LOAD26SM100_TMEM_LOAD_16dp32b32xENS4_13SM90_TMA_LOADENS16_INS17_ILi2ELi4ELi3EEES1A_NSX_INS5_IJS1B_SF_EEENS5_IJSF_SC_EEEEEEENS4_39AutoVectorizingCopyWithAssumedAlignmentILi128EEENS4_14SM90_TMA_STOREES24_S26_S26_EEEvvEEEEvNT_6ParamsE:
	.zero		2944


//--------------------- SYMBOLS --------------------------

	.type		.nv.reservedSmem.offset0,@object
	.size		.nv.reservedSmem.offset0,0x4
	.type		.nv.reservedSmem.cap,@object
	.size		.nv.reservedSmem.cap,0x4
	.type		__assertfail,@function
